	.target	sm_100a

	.elftype	@"ET_EXEC"


//--------------------- .note.nv.tkinfo           --------------------------
	.section	.note.nv.tkinfo,"",@"SHT_NOTE"
	.sectionflags	@"SHF_NOTE_NV_TKINFO"
	.tkinfo
        /*0018*/ 	.word	0x00000002
        /*0030*/ 	.string	""
        /*0030*/ 	.string	"ptxas"
        /*0030*/ 	.string	"Cuda compilation tools, release 13.0, V13.0.88"
        /*0030*/ 	.string	"Build cuda_13.0.r13.0/compiler.36424714_0"
        /*0030*/ 	.string	"-arch sm_100a -m 64 "



//--------------------- .note.nv.cuinfo           --------------------------
	.section	.note.nv.cuinfo,"",@"SHT_NOTE"
	.sectionflags	@"SHF_NOTE_NV_CUINFO"
        /*0018*/ 	.short	0x0002
        /*001a*/ 	.short	0x0064
        /*001c*/ 	.short	0x0082
	.zero		2


//--------------------- .nv.info                  --------------------------
	.section	.nv.info,"",@"SHT_CUDA_INFO"
	.align	4


	//----- nvinfo : EIATTR_REGCOUNT
	.align		4
        /*0000*/ 	.byte	0x04, 0x2f
        /*0002*/ 	.short	(.L_20 - .L_19)
	.align		4
.L_19:
        /*0004*/ 	.word	index@(_ZN7cutlass13device_kernelINS_4gemm6kernel13GemmUniversalIN4cute5tupleIJiiiiEEENS1_10collective13CollectiveMmaINS1_35MainloopSm100TmaUmmaWarpSpecializedILi5ELi2ELi4ENS5_IJNS4_1CILi1EEESB_SB_EEEEENS5_IJNSA_ILi64EEENSA_ILi256EEENSA_ILi128EEEEEEaNS5_IJlSB_lEEEaSI_NS4_8TiledMMAINS4_8MMA_AtomIJNS4_15SM100_MMA_S8_SSIaaiLi64ELi256ELNS4_4UMMA5MajorE0ELSN_0ELNSM_8SaturateE0EEEEEENS4_6LayoutISC_NS5_IJNSA_ILi0EEESS_SS_EEEEENS5_IJNS4_10UnderscoreESV_SV_EEEEENS4_13SM90_TMA_LOADENS4_14ComposedLayoutINS4_7SwizzleILi3ELi4ELi3EEENS4_18smem_ptr_flag_bitsILi8EEENSR_INS5_IJNSA_ILi8EEESG_EEENS5_IJSG_SB_EEEEEEEvNS4_8identityESY_S18_vS19_EENS_8epilogue10collective18CollectiveEpilogueINS1B_23Sm100TmaWarpSpecializedILi4ELi2ELi32ELb0ELb0EEEJSH_NS5_IJNSR_ISE_SB_EES1G_EEEaSI_aSI_NS1B_6fusion15FusionCallbacksIS1F_NS1I_17LinearCombinationIaiaiLNS_15FloatRoundStyleE2EEESH_S1H_JEEENS4_5SM1004TMEM4LOAD26SM100_TMEM_LOAD_16dp32b32xESY_NSZ_INS10_ILi2ELi4ELi3EEES13_NSR_INS5_IJS14_SE_EEENS5_IJSE_SB_EEEEEEENS4_39AutoVectorizingCopyWithAssumedAlignmentILi128EEENS4_14SM90_TMA_STOREES1W_S1Y_S1Y_EEEvvEEEEvNT_6ParamsE)
        /*0008*/ 	.word	0x0000007a


	//----- nvinfo : EIATTR_FRAME_SIZE
	.align		4
.L_20:
        /*000c*/ 	.byte	0x04, 0x11
        /*000e*/ 	.short	(.L_22 - .L_21)
	.align		4
.L_21:
        /*0010*/ 	.word	index@($__internal_2_$__cuda_sm10x_tcgen05_guardrail_trap_unallocated_columns_being_dealloced)
        /*0014*/ 	.word	0x00000000


	//----- nvinfo : EIATTR_FRAME_SIZE
	.align		4
.L_22:
        /*0018*/ 	.byte	0x04, 0x11
        /*001a*/ 	.short	(.L_24 - .L_23)
	.align		4
.L_23:
        /*001c*/ 	.word	index@($__internal_1_$__cuda_sm10x_tcgen05_guardrail_trap_phase_invalid_during_alloc)
        /*0020*/ 	.word	0x00000000


	//----- nvinfo : EIATTR_FRAME_SIZE
	.align		4
.L_24:
        /*0024*/ 	.byte	0x04, 0x11
        /*0026*/ 	.short	(.L_26 - .L_25)
	.align		4
.L_25:
        /*0028*/ 	.word	index@($__internal_0_$__cuda_sm10x_tcgen05_guardrail_trap_col_being_dealloced_not_returned_by_alloc)
        /*002c*/ 	.word	0x00000000


	//----- nvinfo : EIATTR_FRAME_SIZE
	.align		4
.L_26:
        /*0030*/ 	.byte	0x04, 0x11
        /*0032*/ 	.short	(.L_28 - .L_27)
	.align		4
.L_27:
        /*0034*/ 	.word	index@(_ZN7cutlass13device_kernelINS_4gemm6kernel13GemmUniversalIN4cute5tupleIJiiiiEEENS1_10collective13CollectiveMmaINS1_35MainloopSm100TmaUmmaWarpSpecializedILi5ELi2ELi4ENS5_IJNS4_1CILi1EEESB_SB_EEEEENS5_IJNSA_ILi64EEENSA_ILi256EEENSA_ILi128EEEEEEaNS5_IJlSB_lEEEaSI_NS4_8TiledMMAINS4_8MMA_AtomIJNS4_15SM100_MMA_S8_SSIaaiLi64ELi256ELNS4_4UMMA5MajorE0ELSN_0ELNSM_8SaturateE0EEEEEENS4_6LayoutISC_NS5_IJNSA_ILi0EEESS_SS_EEEEENS5_IJNS4_10UnderscoreESV_SV_EEEEENS4_13SM90_TMA_LOADENS4_14ComposedLayoutINS4_7SwizzleILi3ELi4ELi3EEENS4_18smem_ptr_flag_bitsILi8EEENSR_INS5_IJNSA_ILi8EEESG_EEENS5_IJSG_SB_EEEEEEEvNS4_8identityESY_S18_vS19_EENS_8epilogue10collective18CollectiveEpilogueINS1B_23Sm100TmaWarpSpecializedILi4ELi2ELi32ELb0ELb0EEEJSH_NS5_IJNSR_ISE_SB_EES1G_EEEaSI_aSI_NS1B_6fusion15FusionCallbacksIS1F_NS1I_17LinearCombinationIaiaiLNS_15FloatRoundStyleE2EEESH_S1H_JEEENS4_5SM1004TMEM4LOAD26SM100_TMEM_LOAD_16dp32b32xESY_NSZ_INS10_ILi2ELi4ELi3EEES13_NSR_INS5_IJS14_SE_EEENS5_IJSE_SB_EEEEEEENS4_39AutoVectorizingCopyWithAssumedAlignmentILi128EEENS4_14SM90_TMA_STOREES1W_S1Y_S1Y_EEEvvEEEEvNT_6ParamsE)
        /*0038*/ 	.word	0x00000000


	//----- nvinfo : EIATTR_MIN_STACK_SIZE
	.align		4
.L_28:
        /*003c*/ 	.byte	0x04, 0x12
        /*003e*/ 	.short	(.L_30 - .L_29)
	.align		4
.L_29:
        /*0040*/ 	.word	index@(_ZN7cutlass13device_kernelINS_4gemm6kernel13GemmUniversalIN4cute5tupleIJiiiiEEENS1_10collective13CollectiveMmaINS1_35MainloopSm100TmaUmmaWarpSpecializedILi5ELi2ELi4ENS5_IJNS4_1CILi1EEESB_SB_EEEEENS5_IJNSA_ILi64EEENSA_ILi256EEENSA_ILi128EEEEEEaNS5_IJlSB_lEEEaSI_NS4_8TiledMMAINS4_8MMA_AtomIJNS4_15SM100_MMA_S8_SSIaaiLi64ELi256ELNS4_4UMMA5MajorE0ELSN_0ELNSM_8SaturateE0EEEEEENS4_6LayoutISC_NS5_IJNSA_ILi0EEESS_SS_EEEEENS5_IJNS4_10UnderscoreESV_SV_EEEEENS4_13SM90_TMA_LOADENS4_14ComposedLayoutINS4_7SwizzleILi3ELi4ELi3EEENS4_18smem_ptr_flag_bitsILi8EEENSR_INS5_IJNSA_ILi8EEESG_EEENS5_IJSG_SB_EEEEEEEvNS4_8identityESY_S18_vS19_EENS_8epilogue10collective18CollectiveEpilogueINS1B_23Sm100TmaWarpSpecializedILi4ELi2ELi32ELb0ELb0EEEJSH_NS5_IJNSR_ISE_SB_EES1G_EEEaSI_aSI_NS1B_6fusion15FusionCallbacksIS1F_NS1I_17LinearCombinationIaiaiLNS_15FloatRoundStyleE2EEESH_S1H_JEEENS4_5SM1004TMEM4LOAD26SM100_TMEM_LOAD_16dp32b32xESY_NSZ_INS10_ILi2ELi4ELi3EEES13_NSR_INS5_IJS14_SE_EEENS5_IJSE_SB_EEEEEEENS4_39AutoVectorizingCopyWithAssumedAlignmentILi128EEENS4_14SM90_TMA_STOREES1W_S1Y_S1Y_EEEvvEEEEvNT_6ParamsE)
        /*0044*/ 	.word	0x00000000
.L_30:


//--------------------- .nv.compat                --------------------------
	.section	.nv.compat,"",@"SHT_CUDA_COMPAT_INFO"
	.align	4
        /*0000*/ 	.byte	0x02, 0x09, 0x01, 0x00, 0x02, 0x02, 0x03, 0x00, 0x02, 0x05, 0x06, 0x00, 0x03, 0x07, 0x01, 0x01
        /*0010*/ 	.byte	0x02, 0x03, 0x01, 0x00, 0x02, 0x06, 0x01, 0x00, 0x04, 0x0b, 0x08, 0x00, 0x01, 0x00, 0x00, 0x00
        /*0020*/ 	.byte	0x00, 0x00, 0x00, 0x00


//--------------------- .nv.info._ZN7cutlass13device_kernelINS_4gemm6kernel13GemmUniversalIN4cute5tupleIJiiiiEEENS1_10collective13CollectiveMmaINS1_35MainloopSm100TmaUmmaWarpSpecializedILi5ELi2ELi4ENS5_IJNS4_1CILi1EEESB_SB_EEEEENS5_IJNSA_ILi64EEENSA_ILi256EEENSA_ILi128EEEEEEaNS5_IJlSB_lEEEaSI_NS4_8TiledMMAINS4_8MMA_AtomIJNS4_15SM100_MMA_S8_SSIaaiLi64ELi256ELNS4_4UMMA5MajorE0ELSN_0ELNSM_8SaturateE0EEEEEENS4_6LayoutISC_NS5_IJNSA_ILi0EEESS_SS_EEEEENS5_IJNS4_10UnderscoreESV_SV_EEEEENS4_13SM90_TMA_LOADENS4_14ComposedLayoutINS4_7SwizzleILi3ELi4ELi3EEENS4_18smem_ptr_flag_bitsILi8EEENSR_INS5_IJNSA_ILi8EEESG_EEENS5_IJSG_SB_EEEEEEEvNS4_8identityESY_S18_vS19_EENS_8epilogue10collective18CollectiveEpilogueINS1B_23Sm100TmaWarpSpecializedILi4ELi2ELi32ELb0ELb0EEEJSH_NS5_IJNSR_ISE_SB_EES1G_EEEaSI_aSI_NS1B_6fusion15FusionCallbacksIS1F_NS1I_17LinearCombinationIaiaiLNS_15FloatRoundStyleE2EEESH_S1H_JEEENS4_5SM1004TMEM4LOAD26SM100_TMEM_LOAD_16dp32b32xESY_NSZ_INS10_ILi2ELi4ELi3EEES13_NSR_INS5_IJS14_SE_EEENS5_IJSE_SB_EEEEEEENS4_39AutoVectorizingCopyWithAssumedAlignmentILi128EEENS4_14SM90_TMA_STOREES1W_S1Y_S1Y_EEEvvEEEEvNT_6ParamsE --------------------------
	.section	.nv.info._ZN7cutlass13device_kernelINS_4gemm6kernel13GemmUniversalIN4cute5tupleIJiiiiEEENS1_10collective13CollectiveMmaINS1_35MainloopSm100TmaUmmaWarpSpecializedILi5ELi2ELi4ENS5_IJNS4_1CILi1EEESB_SB_EEEEENS5_IJNSA_ILi64EEENSA_ILi256EEENSA_ILi128EEEEEEaNS5_IJlSB_lEEEaSI_NS4_8TiledMMAINS4_8MMA_AtomIJNS4_15SM100_MMA_S8_SSIaaiLi64ELi256ELNS4_4UMMA5MajorE0ELSN_0ELNSM_8SaturateE0EEEEEENS4_6LayoutISC_NS5_IJNSA_ILi0EEESS_SS_EEEEENS5_IJNS4_10UnderscoreESV_SV_EEEEENS4_13SM90_TMA_LOADENS4_14ComposedLayoutINS4_7SwizzleILi3ELi4ELi3EEENS4_18smem_ptr_flag_bitsILi8EEENSR_INS5_IJNSA_ILi8EEESG_EEENS5_IJSG_SB_EEEEEEEvNS4_8identityESY_S18_vS19_EENS_8epilogue10collective18CollectiveEpilogueINS1B_23Sm100TmaWarpSpecializedILi4ELi2ELi32ELb0ELb0EEEJSH_NS5_IJNSR_ISE_SB_EES1G_EEEaSI_aSI_NS1B_6fusion15FusionCallbacksIS1F_NS1I_17LinearCombinationIaiaiLNS_15FloatRoundStyleE2EEESH_S1H_JEEENS4_5SM1004TMEM4LOAD26SM100_TMEM_LOAD_16dp32b32xESY_NSZ_INS10_ILi2ELi4ELi3EEES13_NSR_INS5_IJS14_SE_EEENS5_IJSE_SB_EEEEEEENS4_39AutoVectorizingCopyWithAssumedAlignmentILi128EEENS4_14SM90_TMA_STOREES1W_S1Y_S1Y_EEEvvEEEEvNT_6ParamsE,"",@"SHT_CUDA_INFO"
	.sectionflags	@""
	.align	4


	//----- nvinfo : EIATTR_CUDA_API_VERSION
	.align		4
        /*0000*/ 	.byte	0x04, 0x37
        /*0002*/ 	.short	(.L_32 - .L_31)
.L_31:
        /*0004*/ 	.word	0x00000082


	//----- nvinfo : EIATTR_KPARAM_INFO
	.align		4
.L_32:
        /*0008*/ 	.byte	0x04, 0x17
        /*000a*/ 	.short	(.L_34 - .L_33)
.L_33:
        /*000c*/ 	.word	0x00000000
        /*0010*/ 	.short	0x0000
        /*0012*/ 	.short	0x0000
        /*0014*/ 	.byte	0x00, 0xf0, 0x01, 0x20


	//----- nvinfo : EIATTR_AT_ENTRY_FRAGMENTS
	.align		4
.L_34:
        /*0018*/ 	.byte	0x04, 0x4f
        /*001a*/ 	.short	(.L_36 - .L_35)


	//   ....[0]....
.L_35:
        /*001c*/ 	.word	0x00000006


	//----- nvinfo : EIATTR_RESERVED_SMEM_USED
	.align		4
.L_36:
        /*0020*/ 	.byte	0x01, 0x41
	.zero		2


	//----- nvinfo : EIATTR_SPARSE_MMA_MASK
	.align		4
        /*0024*/ 	.byte	0x03, 0x50
        /*0026*/ 	.short	0x0000


	//----- nvinfo : EIATTR_TCGEN05_1CTA_USED
	.align		4
        /*0028*/ 	.byte	0x01, 0x51
	.zero		2


	//----- nvinfo : EIATTR_MAXREG_COUNT
	.align		4
        /*002c*/ 	.byte	0x03, 0x1b
        /*002e*/ 	.short	0x00ff


	//----- nvinfo : EIATTR_NUM_BARRIERS
	.align		4
        /*0030*/ 	.byte	0x02, 0x4c
        /*0032*/ 	.byte	0x07
	.zero		1


	//----- nvinfo : EIATTR_EXTERNS
	.align		4
        /*0034*/ 	.byte	0x04, 0x0f
        /*0036*/ 	.short	(.L_38 - .L_37)


	//   ....[0]....
	.align		4
.L_37:
        /*0038*/ 	.word	index@(__assertfail)


	//----- nvinfo : EIATTR_MERCURY_ISA_VERSION
	.align		4
.L_38:
        /*003c*/ 	.byte	0x03, 0x5f
        /*003e*/ 	.short	0x0101


	//----- nvinfo : EIATTR_INT_WARP_WIDE_INSTR_OFFSETS
	.align		4
        /*0040*/ 	.byte	0x04, 0x31
        /*0042*/ 	.short	(.L_40 - .L_39)


	//   ....[0]....
.L_39:
        /*0044*/ 	.word	0x00001e00


	//   ....[1]....
        /*0048*/ 	.word	0x00003940


	//   ....[2]....
        /*004c*/ 	.word	0x00003960


	//   ....[3]....
        /*0050*/ 	.word	0x00003990


	//   ....[4]....
        /*0054*/ 	.word	0x000042d0


	//   ....[5]....
        /*0058*/ 	.word	0x00004340


	//   ....[6]....
        /*005c*/ 	.word	0x00004420


	//   ....[7]....
        /*0060*/ 	.word	0x000044a0


	//   ....[8]....
        /*0064*/ 	.word	0x000045b0


	//   ....[9]....
        /*0068*/ 	.word	0x00004640


	//   ....[10]....
        /*006c*/ 	.word	0x00004820


	//   ....[11]....
        /*0070*/ 	.word	0x00004980


	//----- nvinfo : EIATTR_COOP_GROUP_MASK_REGIDS
	.align		4
.L_40:
        /*0074*/ 	.byte	0x04, 0x29
        /*0076*/ 	.short	(.L_42 - .L_41)


	//   ....[0]....
.L_41:
        /*0078*/ 	.word	0xffffffff


	//   ....[1]....
        /*007c*/ 	.word	0xffffffff


	//   ....[2]....
        /*0080*/ 	.word	0xffffffff


	//   ....[3]....
        /*0084*/ 	.word	0xffffffff


	//   ....[4]....
        /*0088*/ 	.word	0xffffffff


	//   ....[5]....
        /*008c*/ 	.word	0xffffffff


	//   ....[6]....
        /*0090*/ 	.word	0xffffffff


	//   ....[7]....
        /*0094*/ 	.word	0xffffffff


	//   ....[8]....
        /*0098*/ 	.word	0xffffffff


	//   ....[9]....
        /*009c*/ 	.word	0xffffffff


	//   ....[10]....
        /*00a0*/ 	.word	0xffffffff


	//   ....[11]....
        /*00a4*/ 	.word	0xffffffff


	//   ....[12]....
        /*00a8*/ 	.word	0xffffffff


	//----- nvinfo : EIATTR_COOP_GROUP_INSTR_OFFSETS
	.align		4
.L_42:
        /*00ac*/ 	.byte	0x04, 0x28
        /*00ae*/ 	.short	(.L_44 - .L_43)


	//   ....[0]....
.L_43:
        /*00b0*/ 	.word	0x00000090


	//   ....[1]....
        /*00b4*/ 	.word	0x000004d0


	//   ....[2]....
        /*00b8*/ 	.word	0x00000660


	//   ....[3]....
        /*00bc*/ 	.word	0x00000800


	//   ....[4]....
        /*00c0*/ 	.word	0x00000900


	//   ....[5]....
        /*00c4*/ 	.word	0x00000a70


	//   ....[6]....
        /*00c8*/ 	.word	0x00000c10


	//   ....[7]....
        /*00cc*/ 	.word	0x00001ce0


	//   ....[8]....
        /*00d0*/ 	.word	0x00002b50


	//   ....[9]....
        /*00d4*/ 	.word	0x00002d60


	//   ....[10]....
        /*00d8*/ 	.word	0x00002d90


	//   ....[11]....
        /*00dc*/ 	.word	0x00003820


	//   ....[12]....
        /*00e0*/ 	.word	0x00003a50


	//----- nvinfo : EIATTR_VRC_CTA_INIT_COUNT
	.align		4
.L_44:
        /*00e4*/ 	.byte	0x02, 0x4a
        /*00e6*/ 	.byte	0x80
	.zero		1


	//----- nvinfo : EIATTR_SYSCALL_OFFSETS
	.align		4
        /*00e8*/ 	.byte	0x04, 0x46
        /*00ea*/ 	.short	(.L_46 - .L_45)


	//   ....[0]....
.L_45:
        /*00ec*/ 	.word	0x00005410


	//   ....[1]....
        /*00f0*/ 	.word	0x00005550


	//   ....[2]....
        /*00f4*/ 	.word	0x00005d50


	//   ....[3]....
        /*00f8*/ 	.word	0x00006b00


	//   ....[4]....
        /*00fc*/ 	.word	0x00007840


	//   ....[5]....
        /*0100*/ 	.word	0x000085b0


	//----- nvinfo : EIATTR_MBARRIER_INSTR_OFFSETS
	.align		4
.L_46:
        /*0104*/ 	.byte	0x04, 0x39
        /*0106*/ 	.short	(.L_48 - .L_47)


	//   ....[0]....
.L_47:
        /*0108*/ 	.word	0x000005b0
        /*010c*/ 	.word	0x000000ff
        /*0110*/ 	.word	0x00000000
        /*0114*/ 	.short	0x0100
        /*0116*/ 	.byte	0x05
	.zero		1


	//   ....[1]....
        /*0118*/ 	.word	0x000005c0
        /*011c*/ 	.word	0x000000ff
        /*0120*/ 	.word	0x00000028
        /*0124*/ 	.short	0x0100
        /*0126*/ 	.byte	0x05
	.zero		1


	//   ....[2]....
        /*0128*/ 	.word	0x000005d0
        /*012c*/ 	.word	0x000000ff
        /*0130*/ 	.word	0x00000008
        /*0134*/ 	.short	0x0100
        /*0136*/ 	.byte	0x05
	.zero		1


	//   ....[3]....
        /*0138*/ 	.word	0x000005e0
        /*013c*/ 	.word	0x000000ff
        /*0140*/ 	.word	0x00000030
        /*0144*/ 	.short	0x0100
        /*0146*/ 	.byte	0x05
	.zero		1


	//   ....[4]....
        /*0148*/ 	.word	0x000005f0
        /*014c*/ 	.word	0x000000ff
        /*0150*/ 	.word	0x00000010
        /*0154*/ 	.short	0x0100
        /*0156*/ 	.byte	0x05
	.zero		1


	//   ....[5]....
        /*0158*/ 	.word	0x00000600
        /*015c*/ 	.word	0x000000ff
        /*0160*/ 	.word	0x00000038
        /*0164*/ 	.short	0x0100
        /*0166*/ 	.byte	0x05
	.zero		1


	//   ....[6]....
        /*0168*/ 	.word	0x00000610
        /*016c*/ 	.word	0x000000ff
        /*0170*/ 	.word	0x00000018
        /*0174*/ 	.short	0x0100
        /*0176*/ 	.byte	0x05
	.zero		1


	//   ....[7]....
        /*0178*/ 	.word	0x00000620
        /*017c*/ 	.word	0x000000ff
        /*0180*/ 	.word	0x00000040
        /*0184*/ 	.short	0x0100
        /*0186*/ 	.byte	0x05
	.zero		1


	//   ....[8]....
        /*0188*/ 	.word	0x00000630
        /*018c*/ 	.word	0x000000ff
        /*0190*/ 	.word	0x00000020
        /*0194*/ 	.short	0x0100
        /*0196*/ 	.byte	0x05
	.zero		1


	//   ....[9]....
        /*0198*/ 	.word	0x00000640
        /*019c*/ 	.word	0x000000ff
        /*01a0*/ 	.word	0x00000048
        /*01a4*/ 	.short	0x0100
        /*01a6*/ 	.byte	0x05
	.zero		1


	//   ....[10]....
        /*01a8*/ 	.word	0x00000770
        /*01ac*/ 	.word	0x000000ff
        /*01b0*/ 	.word	0x00000050
        /*01b4*/ 	.short	0x0100
        /*01b6*/ 	.byte	0x07
	.zero		1


	//   ....[11]....
        /*01b8*/ 	.word	0x00000780
        /*01bc*/ 	.word	0x000000ff
        /*01c0*/ 	.word	0x00000070
        /*01c4*/ 	.short	0x0100
        /*01c6*/ 	.byte	0x07
	.zero		1


	//   ....[12]....
        /*01c8*/ 	.word	0x00000790
        /*01cc*/ 	.word	0x000000ff
        /*01d0*/ 	.word	0x00000058
        /*01d4*/ 	.short	0x0100
        /*01d6*/ 	.byte	0x07
	.zero		1


	//   ....[13]....
        /*01d8*/ 	.word	0x000007a0
        /*01dc*/ 	.word	0x000000ff
        /*01e0*/ 	.word	0x00000078
        /*01e4*/ 	.short	0x0100
        /*01e6*/ 	.byte	0x07
	.zero		1


	//   ....[14]....
        /*01e8*/ 	.word	0x000007b0
        /*01ec*/ 	.word	0x000000ff
        /*01f0*/ 	.word	0x00000060
        /*01f4*/ 	.short	0x0100
        /*01f6*/ 	.byte	0x07
	.zero		1


	//   ....[15]....
        /*01f8*/ 	.word	0x000007c0
        /*01fc*/ 	.word	0x000000ff
        /*0200*/ 	.word	0x00000080
        /*0204*/ 	.short	0x0100
        /*0206*/ 	.byte	0x07
	.zero		1


	//   ....[16]....
        /*0208*/ 	.word	0x000007d0
        /*020c*/ 	.word	0x000000ff
        /*0210*/ 	.word	0x00000068
        /*0214*/ 	.short	0x0100
        /*0216*/ 	.byte	0x07
	.zero		1


	//   ....[17]....
        /*0218*/ 	.word	0x000007e0
        /*021c*/ 	.word	0x000000ff
        /*0220*/ 	.word	0x00000088
        /*0224*/ 	.short	0x0100
        /*0226*/ 	.byte	0x07
	.zero		1


	//   ....[18]....
        /*0228*/ 	.word	0x000008d0
        /*022c*/ 	.word	0x000000ff
        /*0230*/ 	.word	0x00000090
        /*0234*/ 	.short	0x0100
        /*0236*/ 	.byte	0x05
	.zero		1


	//   ....[19]....
        /*0238*/ 	.word	0x000008e0
        /*023c*/ 	.word	0x000000ff
        /*0240*/ 	.word	0x00000098
        /*0244*/ 	.short	0x0100
        /*0246*/ 	.byte	0x05
	.zero		1


	//   ....[20]....
        /*0248*/ 	.word	0x00000a20
        /*024c*/ 	.word	0x000000ff
        /*0250*/ 	.word	0x000000a0
        /*0254*/ 	.short	0x0100
        /*0256*/ 	.byte	0x05
	.zero		1


	//   ....[21]....
        /*0258*/ 	.word	0x00000a30
        /*025c*/ 	.word	0x000000ff
        /*0260*/ 	.word	0x000000b0
        /*0264*/ 	.short	0x0100
        /*0266*/ 	.byte	0x05
	.zero		1


	//   ....[22]....
        /*0268*/ 	.word	0x00000a40
        /*026c*/ 	.word	0x000000ff
        /*0270*/ 	.word	0x000000a8
        /*0274*/ 	.short	0x0100
        /*0276*/ 	.byte	0x05
	.zero		1


	//   ....[23]....
        /*0278*/ 	.word	0x00000a50
        /*027c*/ 	.word	0x000000ff
        /*0280*/ 	.word	0x000000b8
        /*0284*/ 	.short	0x0100
        /*0286*/ 	.byte	0x05
	.zero		1


	//   ....[24]....
        /*0288*/ 	.word	0x00000b80
        /*028c*/ 	.word	0x000000ff
        /*0290*/ 	.word	0x000000c0
        /*0294*/ 	.short	0x0100
        /*0296*/ 	.byte	0x07
	.zero		1


	//   ....[25]....
        /*0298*/ 	.word	0x00000b90
        /*029c*/ 	.word	0x000000ff
        /*02a0*/ 	.word	0x000000e0
        /*02a4*/ 	.short	0x0100
        /*02a6*/ 	.byte	0x07
	.zero		1


	//   ....[26]....
        /*02a8*/ 	.word	0x00000ba0
        /*02ac*/ 	.word	0x000000ff
        /*02b0*/ 	.word	0x000000c8
        /*02b4*/ 	.short	0x0100
        /*02b6*/ 	.byte	0x07
	.zero		1


	//   ....[27]....
        /*02b8*/ 	.word	0x00000bb0
        /*02bc*/ 	.word	0x000000ff
        /*02c0*/ 	.word	0x000000e8
        /*02c4*/ 	.short	0x0100
        /*02c6*/ 	.byte	0x07
	.zero		1


	//   ....[28]....
        /*02c8*/ 	.word	0x00000bc0
        /*02cc*/ 	.word	0x000000ff
        /*02d0*/ 	.word	0x000000d0
        /*02d4*/ 	.short	0x0100
        /*02d6*/ 	.byte	0x07
	.zero		1


	//   ....[29]....
        /*02d8*/ 	.word	0x00000bd0
        /*02dc*/ 	.word	0x000000ff
        /*02e0*/ 	.word	0x000000f0
        /*02e4*/ 	.short	0x0100
        /*02e6*/ 	.byte	0x07
	.zero		1


	//   ....[30]....
        /*02e8*/ 	.word	0x00000be0
        /*02ec*/ 	.word	0x000000ff
        /*02f0*/ 	.word	0x000000d8
        /*02f4*/ 	.short	0x0100
        /*02f6*/ 	.byte	0x07
	.zero		1


	//   ....[31]....
        /*02f8*/ 	.word	0x00000bf0
        /*02fc*/ 	.word	0x000000ff
        /*0300*/ 	.word	0x000000f8
        /*0304*/ 	.short	0x0100
        /*0306*/ 	.byte	0x07
	.zero		1


	//   ....[32]....
        /*0308*/ 	.word	0x00000ce0
        /*030c*/ 	.word	0x000000ff
        /*0310*/ 	.word	0x00000100
        /*0314*/ 	.short	0x0100
        /*0316*/ 	.byte	0x05
	.zero		1


	//   ....[33]....
        /*0318*/ 	.word	0x00000cf0
        /*031c*/ 	.word	0x000000ff
        /*0320*/ 	.word	0x00000110
        /*0324*/ 	.short	0x0100
        /*0326*/ 	.byte	0x05
	.zero		1


	//   ....[34]....
        /*0328*/ 	.word	0x00000d00
        /*032c*/ 	.word	0x000000ff
        /*0330*/ 	.word	0x00000108
        /*0334*/ 	.short	0x0100
        /*0336*/ 	.byte	0x05
	.zero		1


	//   ....[35]....
        /*0338*/ 	.word	0x00000d10
        /*033c*/ 	.word	0x000000ff
        /*0340*/ 	.word	0x00000118
        /*0344*/ 	.short	0x0100
        /*0346*/ 	.byte	0x05
	.zero		1


	//   ....[36]....
        /*0348*/ 	.word	0x000015e0
        /*034c*/ 	.word	0x00000003
        /*0350*/ 	.word	0x00000110
        /*0354*/ 	.short	0x010a
        /*0356*/ 	.byte	0xff
	.zero		1


	//   ....[37]....
        /*0358*/ 	.word	0x00001610
        /*035c*/ 	.word	0x00000003
        /*0360*/ 	.word	0x00000100
        /*0364*/ 	.short	0x0101
        /*0366*/ 	.byte	0xff
	.zero		1


	//   ....[38]....
        /*0368*/ 	.word	0x000016e0
        /*036c*/ 	.word	0x000000ff
        /*0370*/ 	.word	0x00000028
        /*0374*/ 	.short	0x010a
        /*0376*/ 	.byte	0x08
	.zero		1


	//   ....[39]....
        /*0378*/ 	.word	0x00001780
        /*037c*/ 	.word	0x000000ff
        /*0380*/ 	.word	0x00000028
        /*0384*/ 	.short	0x010a
        /*0386*/ 	.byte	0x21
	.zero		1


	//   ....[40]....
        /*0388*/ 	.word	0x000018d0
        /*038c*/ 	.word	0x000000ff
        /*0390*/ 	.word	0x00000028
        /*0394*/ 	.short	0x010a
        /*0396*/ 	.byte	0x08
	.zero		1


	//   ....[41]....
        /*0398*/ 	.word	0x000019e0
        /*039c*/ 	.word	0x000000ff
        /*03a0*/ 	.word	0x00000098
        /*03a4*/ 	.short	0x0101
        /*03a6*/ 	.byte	0x04
	.zero		1


	//   ....[42]....
        /*03a8*/ 	.word	0x00001a00
        /*03ac*/ 	.word	0x000000ff
        /*03b0*/ 	.word	0x00000028
        /*03b4*/ 	.short	0x010a
        /*03b6*/ 	.byte	0x08
	.zero		1


	//   ....[43]....
        /*03b8*/ 	.word	0x00001a80
        /*03bc*/ 	.word	0x000000ff
        /*03c0*/ 	.word	0x00000028
        /*03c4*/ 	.short	0x010a
        /*03c6*/ 	.byte	0x11
	.zero		1


	//   ....[44]....
        /*03c8*/ 	.word	0x00001bd0
        /*03cc*/ 	.word	0x000000ff
        /*03d0*/ 	.word	0x00000028
        /*03d4*/ 	.short	0x010a
        /*03d6*/ 	.byte	0x08
	.zero		1


	//   ....[45]....
        /*03d8*/ 	.word	0x00001d10
        /*03dc*/ 	.word	0x00000002
        /*03e0*/ 	.word	0x000000a0
        /*03e4*/ 	.short	0x010a
        /*03e6*/ 	.byte	0xff
	.zero		1


	//   ....[46]....
        /*03e8*/ 	.word	0x00001dd0
        /*03ec*/ 	.word	0x00000002
        /*03f0*/ 	.word	0x00000000
        /*03f4*/ 	.short	0x0101
        /*03f6*/ 	.byte	0xff
	.zero		1


	//   ....[47]....
        /*03f8*/ 	.word	0x00002330
        /*03fc*/ 	.word	0x000000ff
        /*0400*/ 	.word	0x00000000
        /*0404*/ 	.short	0x010a
        /*0406*/ 	.byte	0x05
	.zero		1


	//   ....[48]....
        /*0408*/ 	.word	0x000023c0
        /*040c*/ 	.word	0x000000ff
        /*0410*/ 	.word	0x00000000
        /*0414*/ 	.short	0x010a
        /*0416*/ 	.byte	0x05
	.zero		1


	//   ....[49]....
        /*0418*/ 	.word	0x00002450
        /*041c*/ 	.word	0x000000ff
        /*0420*/ 	.word	0x00000000
        /*0424*/ 	.short	0x010a
        /*0426*/ 	.byte	0x05
	.zero		1


	//   ....[50]....
        /*0428*/ 	.word	0x000024e0
        /*042c*/ 	.word	0x000000ff
        /*0430*/ 	.word	0x00000000
        /*0434*/ 	.short	0x010a
        /*0436*/ 	.byte	0x05
	.zero		1


	//   ....[51]....
        /*0438*/ 	.word	0x00002580
        /*043c*/ 	.word	0x00000000
        /*0440*/ 	.word	0x00000000
        /*0444*/ 	.short	0x010a
        /*0446*/ 	.byte	0xff
	.zero		1


	//   ....[52]....
        /*0448*/ 	.word	0x000026a0
        /*044c*/ 	.word	0x00000000
        /*0450*/ 	.word	0x00000100
        /*0454*/ 	.short	0x010a
        /*0456*/ 	.byte	0xff
	.zero		1


	//   ....[53]....
        /*0458*/ 	.word	0x00002700
        /*045c*/ 	.word	0x00000004
        /*0460*/ 	.word	0x00000000
        /*0464*/ 	.short	0x0101
        /*0466*/ 	.byte	0xff
	.zero		1


	//   ....[54]....
        /*0468*/ 	.word	0x00002720
        /*046c*/ 	.word	0x000000ff
        /*0470*/ 	.word	0x000000b0
        /*0474*/ 	.short	0x010a
        /*0476*/ 	.byte	0x05
	.zero		1


	//   ....[55]....
        /*0478*/ 	.word	0x00002840
        /*047c*/ 	.word	0x00000000
        /*0480*/ 	.word	0x000000a0
        /*0484*/ 	.short	0x010a
        /*0486*/ 	.byte	0xff
	.zero		1


	//   ....[56]....
        /*0488*/ 	.word	0x00002950
        /*048c*/ 	.word	0x00000000
        /*0490*/ 	.word	0x00000000
        /*0494*/ 	.short	0x0101
        /*0496*/ 	.byte	0xff
	.zero		1


	//   ....[57]....
        /*0498*/ 	.word	0x000029e0
        /*049c*/ 	.word	0x000000ff
        /*04a0*/ 	.word	0x000000b0
        /*04a4*/ 	.short	0x0106
        /*04a6*/ 	.byte	0x05
	.zero		1


	//   ....[58]....
        /*04a8*/ 	.word	0x00002a00
        /*04ac*/ 	.word	0x000000ff
        /*04b0*/ 	.word	0x000000b0
        /*04b4*/ 	.short	0x010a
        /*04b6*/ 	.byte	0x05
	.zero		1


	//   ....[59]....
        /*04b8*/ 	.word	0x00002a90
        /*04bc*/ 	.word	0x000000ff
        /*04c0*/ 	.word	0x000000b0
        /*04c4*/ 	.short	0x0106
        /*04c6*/ 	.byte	0x04
	.zero		1


	//   ....[60]....
        /*04c8*/ 	.word	0x00002ad0
        /*04cc*/ 	.word	0x00000000
        /*04d0*/ 	.word	0x000000b0
        /*04d4*/ 	.short	0x010a
        /*04d6*/ 	.byte	0xff
	.zero		1


	//   ....[61]....
        /*04d8*/ 	.word	0x00003010
        /*04dc*/ 	.word	0x00000000
        /*04e0*/ 	.word	0x000000a0
        /*04e4*/ 	.short	0x010a
        /*04e6*/ 	.byte	0xff
	.zero		1


	//   ....[62]....
        /*04e8*/ 	.word	0x00003110
        /*04ec*/ 	.word	0x00000003
        /*04f0*/ 	.word	0x00000000
        /*04f4*/ 	.short	0x0101
        /*04f6*/ 	.byte	0xff
	.zero		1


	//   ....[63]....
        /*04f8*/ 	.word	0x00003120
        /*04fc*/ 	.word	0x000000ff
        /*0500*/ 	.word	0x00000000
        /*0504*/ 	.short	0x010a
        /*0506*/ 	.byte	0x06
	.zero		1


	//   ....[64]....
        /*0508*/ 	.word	0x000031a0
        /*050c*/ 	.word	0x000000ff
        /*0510*/ 	.word	0x000000e0
        /*0514*/ 	.short	0x010a
        /*0516*/ 	.byte	0x07
	.zero		1


	//   ....[65]....
        /*0518*/ 	.word	0x00003280
        /*051c*/ 	.word	0x000000ff
        /*0520*/ 	.word	0x00000000
        /*0524*/ 	.short	0x010a
        /*0526*/ 	.byte	0x06
	.zero		1


	//   ....[66]....
        /*0528*/ 	.word	0x000033b0
        /*052c*/ 	.word	0x000000ff
        /*0530*/ 	.word	0x00000000
        /*0534*/ 	.short	0x010a
        /*0536*/ 	.byte	0x1a
	.zero		1


	//   ....[67]....
        /*0538*/ 	.word	0x00003650
        /*053c*/ 	.word	0x000000ff
        /*0540*/ 	.word	0x00000000
        /*0544*/ 	.short	0x010a
        /*0546*/ 	.byte	0x06
	.zero		1


	//   ....[68]....
        /*0548*/ 	.word	0x000036e0
        /*054c*/ 	.word	0x000000ff
        /*0550*/ 	.word	0x00000000
        /*0554*/ 	.short	0x010a
        /*0556*/ 	.byte	0x06
	.zero		1


	//   ....[69]....
        /*0558*/ 	.word	0x00003770
        /*055c*/ 	.word	0x000000ff
        /*0560*/ 	.word	0x00000000
        /*0564*/ 	.short	0x010a
        /*0566*/ 	.byte	0x06
	.zero		1


	//   ....[70]....
        /*0568*/ 	.word	0x00003800
        /*056c*/ 	.word	0x000000ff
        /*0570*/ 	.word	0x00000000
        /*0574*/ 	.short	0x010a
        /*0576*/ 	.byte	0x07
	.zero		1


	//   ....[71]....
        /*0578*/ 	.word	0x00003c80
        /*057c*/ 	.word	0x00000000
        /*0580*/ 	.word	0x000000a0
        /*0584*/ 	.short	0x010a
        /*0586*/ 	.byte	0xff
	.zero		1


	//   ....[72]....
        /*0588*/ 	.word	0x00003d40
        /*058c*/ 	.word	0x00000000
        /*0590*/ 	.word	0x00000000
        /*0594*/ 	.short	0x0101
        /*0596*/ 	.byte	0xff
	.zero		1


	//   ....[73]....
        /*0598*/ 	.word	0x00004060
        /*059c*/ 	.word	0x000000ff
        /*05a0*/ 	.word	0x00000098
        /*05a4*/ 	.short	0x010a
        /*05a6*/ 	.byte	0x07
	.zero		1


	//   ....[74]....
        /*05a8*/ 	.word	0x00004250
        /*05ac*/ 	.word	0x000000ff
        /*05b0*/ 	.word	0x00000070
        /*05b4*/ 	.short	0x010a
        /*05b6*/ 	.byte	0x07
	.zero		1


	//   ....[75]....
        /*05b8*/ 	.word	0x000043c0
        /*05bc*/ 	.word	0x000000ff
        /*05c0*/ 	.word	0x00000050
        /*05c4*/ 	.short	0x010b
        /*05c6*/ 	.byte	0x07
	.zero		1


	//   ....[76]....
        /*05c8*/ 	.word	0x000043d0
        /*05cc*/ 	.word	0x000000ff
        /*05d0*/ 	.word	0x00000000
        /*05d4*/ 	.short	0x0101
        /*05d6*/ 	.byte	0x08
	.zero		1


	//   ....[77]....
        /*05d8*/ 	.word	0x000043f0
        /*05dc*/ 	.word	0x000000ff
        /*05e0*/ 	.word	0x00000078
        /*05e4*/ 	.short	0x010a
        /*05e6*/ 	.byte	0x07
	.zero		1


	//   ....[78]....
        /*05e8*/ 	.word	0x00004550
        /*05ec*/ 	.word	0x000000ff
        /*05f0*/ 	.word	0x00000058
        /*05f4*/ 	.short	0x010b
        /*05f6*/ 	.byte	0x07
	.zero		1


	//   ....[79]....
        /*05f8*/ 	.word	0x00004560
        /*05fc*/ 	.word	0x000000ff
        /*0600*/ 	.word	0x00000000
        /*0604*/ 	.short	0x0101
        /*0606*/ 	.byte	0x08
	.zero		1


	//   ....[80]....
        /*0608*/ 	.word	0x00004570
        /*060c*/ 	.word	0x000000ff
        /*0610*/ 	.word	0x00000080
        /*0614*/ 	.short	0x010a
        /*0616*/ 	.byte	0x07
	.zero		1


	//   ....[81]....
        /*0618*/ 	.word	0x00004710
        /*061c*/ 	.word	0x000000ff
        /*0620*/ 	.word	0x00000060
        /*0624*/ 	.short	0x010b
        /*0626*/ 	.byte	0x07
	.zero		1


	//   ....[82]....
        /*0628*/ 	.word	0x00004780
        /*062c*/ 	.word	0x000000ff
        /*0630*/ 	.word	0x00000000
        /*0634*/ 	.short	0x0101
        /*0636*/ 	.byte	0x08
	.zero		1


	//   ....[83]....
        /*0638*/ 	.word	0x000047b0
        /*063c*/ 	.word	0x000000ff
        /*0640*/ 	.word	0x00000088
        /*0644*/ 	.short	0x010a
        /*0646*/ 	.byte	0x07
	.zero		1


	//   ....[84]....
        /*0648*/ 	.word	0x000049c0
        /*064c*/ 	.word	0x000000ff
        /*0650*/ 	.word	0x00000068
        /*0654*/ 	.short	0x010b
        /*0656*/ 	.byte	0x07
	.zero		1


	//   ....[85]....
        /*0658*/ 	.word	0x000049e0
        /*065c*/ 	.word	0x000000ff
        /*0660*/ 	.word	0x00000000
        /*0664*/ 	.short	0x0101
        /*0666*/ 	.byte	0x0d
	.zero		1


	//   ....[86]....
        /*0668*/ 	.word	0x00004a10
        /*066c*/ 	.word	0x000000ff
        /*0670*/ 	.word	0x00000070
        /*0674*/ 	.short	0x010a
        /*0676*/ 	.byte	0x07
	.zero		1


	//   ....[87]....
        /*0678*/ 	.word	0x00004a30
        /*067c*/ 	.word	0x000000ff
        /*0680*/ 	.word	0x00000078
        /*0684*/ 	.short	0x010a
        /*0686*/ 	.byte	0x07
	.zero		1


	//   ....[88]....
        /*0688*/ 	.word	0x00004a50
        /*068c*/ 	.word	0x000000ff
        /*0690*/ 	.word	0x00000080
        /*0694*/ 	.short	0x010a
        /*0696*/ 	.byte	0x07
	.zero		1


	//   ....[89]....
        /*0698*/ 	.word	0x00004a90
        /*069c*/ 	.word	0x00000000
        /*06a0*/ 	.word	0x00000088
        /*06a4*/ 	.short	0x010a
        /*06a6*/ 	.byte	0xff
	.zero		1


	//   ....[90]....
        /*06a8*/ 	.word	0x00004de0
        /*06ac*/ 	.word	0x00000000
        /*06b0*/ 	.word	0x000000a0
        /*06b4*/ 	.short	0x010a
        /*06b6*/ 	.byte	0xff
	.zero		1


	//   ....[91]....
        /*06b8*/ 	.word	0x00004ef0
        /*06bc*/ 	.word	0x00000000
        /*06c0*/ 	.word	0x00000000
        /*06c4*/ 	.short	0x0101
        /*06c6*/ 	.byte	0xff
	.zero		1


	//   ....[92]....
        /*06c8*/ 	.word	0x00005940
        /*06cc*/ 	.word	0x00000000
        /*06d0*/ 	.word	0x00000050
        /*06d4*/ 	.short	0x010a
        /*06d6*/ 	.byte	0xff
	.zero		1


	//   ....[93]....
        /*06d8*/ 	.word	0x000059b0
        /*06dc*/ 	.word	0x0000006c
        /*06e0*/ 	.word	0x000000c0
        /*06e4*/ 	.short	0x010a
        /*06e6*/ 	.byte	0xff
	.zero		1


	//   ....[94]....
        /*06e8*/ 	.word	0x00005a90
        /*06ec*/ 	.word	0x00000000
        /*06f0*/ 	.word	0x00000050
        /*06f4*/ 	.short	0x010a
        /*06f6*/ 	.byte	0xff
	.zero		1


	//   ....[95]....
        /*06f8*/ 	.word	0x00005bb0
        /*06fc*/ 	.word	0x00000000
        /*0700*/ 	.word	0x00000000
        /*0704*/ 	.short	0x0101
        /*0706*/ 	.byte	0xff
	.zero		1


	//   ....[96]....
        /*0708*/ 	.word	0x00005c30
        /*070c*/ 	.word	0x0000006c
        /*0710*/ 	.word	0x000000c0
        /*0714*/ 	.short	0x010a
        /*0716*/ 	.byte	0xff
	.zero		1


	//   ....[97]....
        /*0718*/ 	.word	0x000067b0
        /*071c*/ 	.word	0x00000037
        /*0720*/ 	.word	0x00000050
        /*0724*/ 	.short	0x010a
        /*0726*/ 	.byte	0xff
	.zero		1


	//   ....[98]....
        /*0728*/ 	.word	0x00006860
        /*072c*/ 	.word	0x00000037
        /*0730*/ 	.word	0x00000050
        /*0734*/ 	.short	0x010a
        /*0736*/ 	.byte	0xff
	.zero		1


	//   ....[99]....
        /*0738*/ 	.word	0x00006980
        /*073c*/ 	.word	0x00000000
        /*0740*/ 	.word	0x00000000
        /*0744*/ 	.short	0x0101
        /*0746*/ 	.byte	0xff
	.zero		1


	//   ....[100]....
        /*0748*/ 	.word	0x000074f0
        /*074c*/ 	.word	0x00000049
        /*0750*/ 	.word	0x00000050
        /*0754*/ 	.short	0x010a
        /*0756*/ 	.byte	0xff
	.zero		1


	//   ....[101]....
        /*0758*/ 	.word	0x000075a0
        /*075c*/ 	.word	0x00000049
        /*0760*/ 	.word	0x00000050
        /*0764*/ 	.short	0x010a
        /*0766*/ 	.byte	0xff
	.zero		1


	//   ....[102]....
        /*0768*/ 	.word	0x000076c0
        /*076c*/ 	.word	0x00000002
        /*0770*/ 	.word	0x00000000
        /*0774*/ 	.short	0x0101
        /*0776*/ 	.byte	0xff
	.zero		1


	//   ....[103]....
        /*0778*/ 	.word	0x00008260
        /*077c*/ 	.word	0x0000004c
        /*0780*/ 	.word	0x00000050
        /*0784*/ 	.short	0x010a
        /*0786*/ 	.byte	0xff
	.zero		1


	//   ....[104]....
        /*0788*/ 	.word	0x00008310
        /*078c*/ 	.word	0x0000004c
        /*0790*/ 	.word	0x00000050
        /*0794*/ 	.short	0x010a
        /*0796*/ 	.byte	0xff
	.zero		1


	//   ....[105]....
        /*0798*/ 	.word	0x00008430
        /*079c*/ 	.word	0x00000000
        /*07a0*/ 	.word	0x00000000
        /*07a4*/ 	.short	0x0101
        /*07a6*/ 	.byte	0xff
	.zero		1


	//   ....[106]....
        /*07a8*/ 	.word	0x000087e0
        /*07ac*/ 	.word	0x000000ff
        /*07b0*/ 	.word	0x00000000
        /*07b4*/ 	.short	0x0101
        /*07b6*/ 	.byte	0x05
	.zero		1


	//   ....[107]....
        /*07b8*/ 	.word	0x00009120
        /*07bc*/ 	.word	0x00000003
        /*07c0*/ 	.word	0x00000110
        /*07c4*/ 	.short	0x010a
        /*07c6*/ 	.byte	0xff
	.zero		1


	//   ....[108]....
        /*07c8*/ 	.word	0x00009180
        /*07cc*/ 	.word	0x00000002
        /*07d0*/ 	.word	0x00000028
        /*07d4*/ 	.short	0x010a
        /*07d6*/ 	.byte	0xff
	.zero		1


	//   ....[109]....
        /*07d8*/ 	.word	0x000091e0
        /*07dc*/ 	.word	0x00000002
        /*07e0*/ 	.word	0x00000028
        /*07e4*/ 	.short	0x010a
        /*07e6*/ 	.byte	0xff
	.zero		1


	//   ....[110]....
        /*07e8*/ 	.word	0x00009230
        /*07ec*/ 	.word	0x00000002
        /*07f0*/ 	.word	0x000000a0
        /*07f4*/ 	.short	0x010a
        /*07f6*/ 	.byte	0xff
	.zero		1


	//   ....[111]....
        /*07f8*/ 	.word	0x00009290
        /*07fc*/ 	.word	0x00000000
        /*0800*/ 	.word	0x00000000
        /*0804*/ 	.short	0x010a
        /*0806*/ 	.byte	0xff
	.zero		1


	//   ....[112]....
        /*0808*/ 	.word	0x000092f0
        /*080c*/ 	.word	0x00000000
        /*0810*/ 	.word	0x00000000
        /*0814*/ 	.short	0x010a
        /*0816*/ 	.byte	0xff
	.zero		1


	//   ....[113]....
        /*0818*/ 	.word	0x00009350
        /*081c*/ 	.word	0x00000000
        /*0820*/ 	.word	0x00000000
        /*0824*/ 	.short	0x010a
        /*0826*/ 	.byte	0xff
	.zero		1


	//   ....[114]....
        /*0828*/ 	.word	0x000093b0
        /*082c*/ 	.word	0x00000000
        /*0830*/ 	.word	0x00000000
        /*0834*/ 	.short	0x010a
        /*0836*/ 	.byte	0xff
	.zero		1


	//   ....[115]....
        /*0838*/ 	.word	0x00009400
        /*083c*/ 	.word	0x00000000
        /*0840*/ 	.word	0x00000100
        /*0844*/ 	.short	0x010a
        /*0846*/ 	.byte	0xff
	.zero		1


	//   ....[116]....
        /*0848*/ 	.word	0x00009460
        /*084c*/ 	.word	0x00000000
        /*0850*/ 	.word	0x000000b0
        /*0854*/ 	.short	0x010a
        /*0856*/ 	.byte	0xff
	.zero		1


	//   ....[117]....
        /*0858*/ 	.word	0x000094b0
        /*085c*/ 	.word	0x00000000
        /*0860*/ 	.word	0x000000a0
        /*0864*/ 	.short	0x010a
        /*0866*/ 	.byte	0xff
	.zero		1


	//   ....[118]....
        /*0868*/ 	.word	0x00009510
        /*086c*/ 	.word	0x00000000
        /*0870*/ 	.word	0x000000b0
        /*0874*/ 	.short	0x010a
        /*0876*/ 	.byte	0xff
	.zero		1


	//   ....[119]....
        /*0878*/ 	.word	0x00009560
        /*087c*/ 	.word	0x00000000
        /*0880*/ 	.word	0x000000a0
        /*0884*/ 	.short	0x010a
        /*0886*/ 	.byte	0xff
	.zero		1


	//   ....[120]....
        /*0888*/ 	.word	0x000095c0
        /*088c*/ 	.word	0x00000003
        /*0890*/ 	.word	0x000000e0
        /*0894*/ 	.short	0x010a
        /*0896*/ 	.byte	0xff
	.zero		1


	//   ....[121]....
        /*0898*/ 	.word	0x00009620
        /*089c*/ 	.word	0x00000000
        /*08a0*/ 	.word	0x00000000
        /*08a4*/ 	.short	0x010a
        /*08a6*/ 	.byte	0xff
	.zero		1


	//   ....[122]....
        /*08a8*/ 	.word	0x00009680
        /*08ac*/ 	.word	0x00000000
        /*08b0*/ 	.word	0x00000000
        /*08b4*/ 	.short	0x010a
        /*08b6*/ 	.byte	0xff
	.zero		1


	//   ....[123]....
        /*08b8*/ 	.word	0x000096e0
        /*08bc*/ 	.word	0x00000000
        /*08c0*/ 	.word	0x00000000
        /*08c4*/ 	.short	0x010a
        /*08c6*/ 	.byte	0xff
	.zero		1


	//   ....[124]....
        /*08c8*/ 	.word	0x00009740
        /*08cc*/ 	.word	0x00000000
        /*08d0*/ 	.word	0x00000000
        /*08d4*/ 	.short	0x010a
        /*08d6*/ 	.byte	0xff
	.zero		1


	//   ....[125]....
        /*08d8*/ 	.word	0x000097a0
        /*08dc*/ 	.word	0x00000000
        /*08e0*/ 	.word	0x00000000
        /*08e4*/ 	.short	0x010a
        /*08e6*/ 	.byte	0xff
	.zero		1


	//   ....[126]....
        /*08e8*/ 	.word	0x000097f0
        /*08ec*/ 	.word	0x00000000
        /*08f0*/ 	.word	0x000000a0
        /*08f4*/ 	.short	0x010a
        /*08f6*/ 	.byte	0xff
	.zero		1


	//   ....[127]....
        /*08f8*/ 	.word	0x00009850
        /*08fc*/ 	.word	0x00000000
        /*0900*/ 	.word	0x00000098
        /*0904*/ 	.short	0x010a
        /*0906*/ 	.byte	0xff
	.zero		1


	//   ....[128]....
        /*0908*/ 	.word	0x000098b0
        /*090c*/ 	.word	0x00000003
        /*0910*/ 	.word	0x00000070
        /*0914*/ 	.short	0x010a
        /*0916*/ 	.byte	0xff
	.zero		1


	//   ....[129]....
        /*0918*/ 	.word	0x00009910
        /*091c*/ 	.word	0x00000003
        /*0920*/ 	.word	0x00000078
        /*0924*/ 	.short	0x010a
        /*0926*/ 	.byte	0xff
	.zero		1


	//   ....[130]....
        /*0928*/ 	.word	0x00009970
        /*092c*/ 	.word	0x00000003
        /*0930*/ 	.word	0x00000080
        /*0934*/ 	.short	0x010a
        /*0936*/ 	.byte	0xff
	.zero		1


	//   ....[131]....
        /*0938*/ 	.word	0x000099d0
        /*093c*/ 	.word	0x00000003
        /*0940*/ 	.word	0x00000088
        /*0944*/ 	.short	0x010a
        /*0946*/ 	.byte	0xff
	.zero		1


	//   ....[132]....
        /*0948*/ 	.word	0x00009a30
        /*094c*/ 	.word	0x00000000
        /*0950*/ 	.word	0x00000070
        /*0954*/ 	.short	0x010a
        /*0956*/ 	.byte	0xff
	.zero		1


	//   ....[133]....
        /*0958*/ 	.word	0x00009a90
        /*095c*/ 	.word	0x00000000
        /*0960*/ 	.word	0x00000078
        /*0964*/ 	.short	0x010a
        /*0966*/ 	.byte	0xff
	.zero		1


	//   ....[134]....
        /*0968*/ 	.word	0x00009af0
        /*096c*/ 	.word	0x00000000
        /*0970*/ 	.word	0x00000080
        /*0974*/ 	.short	0x010a
        /*0976*/ 	.byte	0xff
	.zero		1


	//   ....[135]....
        /*0978*/ 	.word	0x00009b40
        /*097c*/ 	.word	0x00000000
        /*0980*/ 	.word	0x000000a0
        /*0984*/ 	.short	0x010a
        /*0986*/ 	.byte	0xff
	.zero		1


	//   ....[136]....
        /*0988*/ 	.word	0x00009b90
        /*098c*/ 	.word	0x00000000
        /*0990*/ 	.word	0x00000050
        /*0994*/ 	.short	0x010a
        /*0996*/ 	.byte	0xff
	.zero		1


	//   ....[137]....
        /*0998*/ 	.word	0x00009be0
        /*099c*/ 	.word	0x0000006c
        /*09a0*/ 	.word	0x000000c0
        /*09a4*/ 	.short	0x010a
        /*09a6*/ 	.byte	0xff
	.zero		1


	//   ....[138]....
        /*09a8*/ 	.word	0x00009c30
        /*09ac*/ 	.word	0x00000037
        /*09b0*/ 	.word	0x00000050
        /*09b4*/ 	.short	0x010a
        /*09b6*/ 	.byte	0xff
	.zero		1


	//   ....[139]....
        /*09b8*/ 	.word	0x00009c80
        /*09bc*/ 	.word	0x00000049
        /*09c0*/ 	.word	0x00000050
        /*09c4*/ 	.short	0x010a
        /*09c6*/ 	.byte	0xff
	.zero		1


	//   ....[140]....
        /*09c8*/ 	.word	0x00009cd0
        /*09cc*/ 	.word	0x0000004c
        /*09d0*/ 	.word	0x00000050
        /*09d4*/ 	.short	0x010a
        /*09d6*/ 	.byte	0xff
	.zero		1


	//----- nvinfo : EIATTR_NUM_MBARRIERS
	.align		4
.L_48:
        /*09d8*/ 	.byte	0x03, 0x38
        /*09da*/ 	.short	0x0024


	//----- nvinfo : EIATTR_EXIT_INSTR_OFFSETS
	.align		4
        /*09dc*/ 	.byte	0x04, 0x1c
        /*09de*/ 	.short	(.L_50 - .L_49)


	//   ....[0]....
.L_49:
        /*09e0*/ 	.word	0x000025b0


	//   ....[1]....
        /*09e4*/ 	.word	0x00002aa0


	//   ....[2]....
        /*09e8*/ 	.word	0x00002b00


	//   ....[3]....
        /*09ec*/ 	.word	0x00003a60


	//   ....[4]....
        /*09f0*/ 	.word	0x00004ac0


	//   ....[5]....
        /*09f4*/ 	.word	0x00004b00


	//   ....[6]....
        /*09f8*/ 	.word	0x00009110


	//----- nvinfo : EIATTR_MAX_THREADS
	.align		4
.L_50:
        /*09fc*/ 	.byte	0x04, 0x05
        /*09fe*/ 	.short	(.L_52 - .L_51)
.L_51:
        /*0a00*/ 	.word	0x00000100
        /*0a04*/ 	.word	0x00000001
        /*0a08*/ 	.word	0x00000001


	//----- nvinfo : EIATTR_CRS_STACK_SIZE
	.align		4
.L_52:
        /*0a0c*/ 	.byte	0x04, 0x1e
        /*0a0e*/ 	.short	(.L_54 - .L_53)
.L_53:
        /*0a10*/ 	.word	0x00000000


	//----- nvinfo : EIATTR_CBANK_PARAM_SIZE
	.align		4
.L_54:
        /*0a14*/ 	.byte	0x03, 0x19
        /*0a16*/ 	.short	0x0800


	//----- nvinfo : EIATTR_PARAM_CBANK
	.align		4
        /*0a18*/ 	.byte	0x04, 0x0a
        /*0a1a*/ 	.short	(.L_56 - .L_55)
	.align		4
.L_55:
        /*0a1c*/ 	.word	index@(.nv.constant0._ZN7cutlass13device_kernelINS_4gemm6kernel13GemmUniversalIN4cute5tupleIJiiiiEEENS1_10collective13CollectiveMmaINS1_35MainloopSm100TmaUmmaWarpSpecializedILi5ELi2ELi4ENS5_IJNS4_1CILi1EEESB_SB_EEEEENS5_IJNSA_ILi64EEENSA_ILi256EEENSA_ILi128EEEEEEaNS5_IJlSB_lEEEaSI_NS4_8TiledMMAINS4_8MMA_AtomIJNS4_15SM100_MMA_S8_SSIaaiLi64ELi256ELNS4_4UMMA5MajorE0ELSN_0ELNSM_8SaturateE0EEEEEENS4_6LayoutISC_NS5_IJNSA_ILi0EEESS_SS_EEEEENS5_IJNS4_10UnderscoreESV_SV_EEEEENS4_13SM90_TMA_LOADENS4_14ComposedLayoutINS4_7SwizzleILi3ELi4ELi3EEENS4_18smem_ptr_flag_bitsILi8EEENSR_INS5_IJNSA_ILi8EEESG_EEENS5_IJSG_SB_EEEEEEEvNS4_8identityESY_S18_vS19_EENS_8epilogue10collective18CollectiveEpilogueINS1B_23Sm100TmaWarpSpecializedILi4ELi2ELi32ELb0ELb0EEEJSH_NS5_IJNSR_ISE_SB_EES1G_EEEaSI_aSI_NS1B_6fusion15FusionCallbacksIS1F_NS1I_17LinearCombinationIaiaiLNS_15FloatRoundStyleE2EEESH_S1H_JEEENS4_5SM1004TMEM4LOAD26SM100_TMEM_LOAD_16dp32b32xESY_NSZ_INS10_ILi2ELi4ELi3EEES13_NSR_INS5_IJS14_SE_EEENS5_IJSE_SB_EEEEEEENS4_39AutoVectorizingCopyWithAssumedAlignmentILi128EEENS4_14SM90_TMA_STOREES1W_S1Y_S1Y_EEEvvEEEEvNT_6ParamsE)
        /*0a20*/ 	.short	0x0380
        /*0a22*/ 	.short	0x0800


	//----- nvinfo : EIATTR_SW_WAR
	.align		4
.L_56:
        /*0a24*/ 	.byte	0x04, 0x36
        /*0a26*/ 	.short	(.L_58 - .L_57)
.L_57:
        /*0a28*/ 	.word	0x00000008
.L_58:


//--------------------- .nv.callgraph             --------------------------
	.section	.nv.callgraph,"",@"SHT_CUDA_CALLGRAPH"
	.align	4
	.sectionentsize	8
	.align		4
        /*0000*/ 	.word	0x00000000
	.align		4
        /*0004*/ 	.word	0xffffffff
	.align		4
        /*0008*/ 	.word	index@(_ZN7cutlass13device_kernelINS_4gemm6kernel13GemmUniversalIN4cute5tupleIJiiiiEEENS1_10collective13CollectiveMmaINS1_35MainloopSm100TmaUmmaWarpSpecializedILi5ELi2ELi4ENS5_IJNS4_1CILi1EEESB_SB_EEEEENS5_IJNSA_ILi64EEENSA_ILi256EEENSA_ILi128EEEEEEaNS5_IJlSB_lEEEaSI_NS4_8TiledMMAINS4_8MMA_AtomIJNS4_15SM100_MMA_S8_SSIaaiLi64ELi256ELNS4_4UMMA5MajorE0ELSN_0ELNSM_8SaturateE0EEEEEENS4_6LayoutISC_NS5_IJNSA_ILi0EEESS_SS_EEEEENS5_IJNS4_10UnderscoreESV_SV_EEEEENS4_13SM90_TMA_LOADENS4_14ComposedLayoutINS4_7SwizzleILi3ELi4ELi3EEENS4_18smem_ptr_flag_bitsILi8EEENSR_INS5_IJNSA_ILi8EEESG_EEENS5_IJSG_SB_EEEEEEEvNS4_8identityESY_S18_vS19_EENS_8epilogue10collective18CollectiveEpilogueINS1B_23Sm100TmaWarpSpecializedILi4ELi2ELi32ELb0ELb0EEEJSH_NS5_IJNSR_ISE_SB_EES1G_EEEaSI_aSI_NS1B_6fusion15FusionCallbacksIS1F_NS1I_17LinearCombinationIaiaiLNS_15FloatRoundStyleE2EEESH_S1H_JEEENS4_5SM1004TMEM4LOAD26SM100_TMEM_LOAD_16dp32b32xESY_NSZ_INS10_ILi2ELi4ELi3EEES13_NSR_INS5_IJS14_SE_EEENS5_IJSE_SB_EEEEEEENS4_39AutoVectorizingCopyWithAssumedAlignmentILi128EEENS4_14SM90_TMA_STOREES1W_S1Y_S1Y_EEEvvEEEEvNT_6ParamsE)
	.align		4
        /*000c*/ 	.word	index@(__assertfail)
	.align		4
        /*0010*/ 	.word	0x00000000
	.align		4
        /*0014*/ 	.word	0xfffffffe
	.align		4
        /*0018*/ 	.word	0x00000000
	.align		4
        /*001c*/ 	.word	0xfffffffd
	.align		4
        /*0020*/ 	.word	0x00000000
	.align		4
        /*0024*/ 	.word	0xfffffffc


//--------------------- .nv.constant4             --------------------------
	.section	.nv.constant4,"a",@progbits
	.align	8
	.align		8
.nv.constant4:
        /*0000*/ 	.dword	__assertfail
	.align		8
        /*0008*/ 	.dword	__unnamed_1
	.align		8
        /*0010*/ 	.dword	__unnamed_2
	.align		8
        /*0018*/ 	.dword	__unnamed_3
	.align		8
        /*0020*/ 	.dword	_ZN40_INTERNAL_6da07df4_4_k_cu_0894df59_322314cuda3std3__45__cpo5beginE
	.align		8
        /*0028*/ 	.dword	_ZN40_INTERNAL_6da07df4_4_k_cu_0894df59_322314cuda3std3__45__cpo3endE
	.align		8
        /*0030*/ 	.dword	_ZN40_INTERNAL_6da07df4_4_k_cu_0894df59_322314cuda3std3__45__cpo6cbeginE
	.align		8
        /*0038*/ 	.dword	_ZN40_INTERNAL_6da07df4_4_k_cu_0894df59_322314cuda3std3__45__cpo4cendE
	.align		8
        /*0040*/ 	.dword	_ZN40_INTERNAL_6da07df4_4_k_cu_0894df59_322314cuda3std3__442_GLOBAL__N__6da07df4_4_k_cu_0894df59_322316ignoreE
	.align		8
        /*0048*/ 	.dword	_ZN40_INTERNAL_6da07df4_4_k_cu_0894df59_322314cuda3std3__419piecewise_constructE
	.align		8
        /*0050*/ 	.dword	_ZN40_INTERNAL_6da07df4_4_k_cu_0894df59_322314cuda3std3__48in_placeE
	.align		8
        /*0058*/ 	.dword	_ZN40_INTERNAL_6da07df4_4_k_cu_0894df59_322314cuda3std6ranges3__45__cpo4swapE
	.align		8
        /*0060*/ 	.dword	_ZN40_INTERNAL_6da07df4_4_k_cu_0894df59_322314cuda3std6ranges3__45__cpo9iter_moveE
	.align		8
        /*0068*/ 	.dword	_ZN40_INTERNAL_6da07df4_4_k_cu_0894df59_322314cute7productE
	.align		8
        /*0070*/ 	.dword	_ZN40_INTERNAL_6da07df4_4_k_cu_0894df59_322314cute1_E
	.align		8
        /*0078*/ 	.dword	$str$25
	.align		8
        /*0080*/ 	.dword	$str$26
	.align		8
        /*0088*/ 	.dword	$str$27
	.align		8
        /*0090*/ 	.dword	$str$28


//--------------------- .text._ZN7cutlass13device_kernelINS_4gemm6kernel13GemmUniversalIN4cute5tupleIJiiiiEEENS1_10collective13CollectiveMmaINS1_35MainloopSm100TmaUmmaWarpSpecializedILi5ELi2ELi4ENS5_IJNS4_1CILi1EEESB_SB_EEEEENS5_IJNSA_ILi64EEENSA_ILi256EEENSA_ILi128EEEEEEaNS5_IJlSB_lEEEaSI_NS4_8TiledMMAINS4_8MMA_AtomIJNS4_15SM100_MMA_S8_SSIaaiLi64ELi256ELNS4_4UMMA5MajorE0ELSN_0ELNSM_8SaturateE0EEEEEENS4_6LayoutISC_NS5_IJNSA_ILi0EEESS_SS_EEEEENS5_IJNS4_10UnderscoreESV_SV_EEEEENS4_13SM90_TMA_LOADENS4_14ComposedLayoutINS4_7SwizzleILi3ELi4ELi3EEENS4_18smem_ptr_flag_bitsILi8EEENSR_INS5_IJNSA_ILi8EEESG_EEENS5_IJSG_SB_EEEEEEEvNS4_8identityESY_S18_vS19_EENS_8epilogue10collective18CollectiveEpilogueINS1B_23Sm100TmaWarpSpecializedILi4ELi2ELi32ELb0ELb0EEEJSH_NS5_IJNSR_ISE_SB_EES1G_EEEaSI_aSI_NS1B_6fusion15FusionCallbacksIS1F_NS1I_17LinearCombinationIaiaiLNS_15FloatRoundStyleE2EEESH_S1H_JEEENS4_5SM1004TMEM4LOAD26SM100_TMEM_LOAD_16dp32b32xESY_NSZ_INS10_ILi2ELi4ELi3EEES13_NSR_INS5_IJS14_SE_EEENS5_IJSE_SB_EEEEEEENS4_39AutoVectorizingCopyWithAssumedAlignmentILi128EEENS4_14SM90_TMA_STOREES1W_S1Y_S1Y_EEEvvEEEEvNT_6ParamsE --------------------------
	.section	.text._ZN7cutlass13device_kernelINS_4gemm6kernel13GemmUniversalIN4cute5tupleIJiiiiEEENS1_10collective13CollectiveMmaINS1_35MainloopSm100TmaUmmaWarpSpecializedILi5ELi2ELi4ENS5_IJNS4_1CILi1EEESB_SB_EEEEENS5_IJNSA_ILi64EEENSA_ILi256EEENSA_ILi128EEEEEEaNS5_IJlSB_lEEEaSI_NS4_8TiledMMAINS4_8MMA_AtomIJNS4_15SM100_MMA_S8_SSIaaiLi64ELi256ELNS4_4UMMA5MajorE0ELSN_0ELNSM_8SaturateE0EEEEEENS4_6LayoutISC_NS5_IJNSA_ILi0EEESS_SS_EEEEENS5_IJNS4_10UnderscoreESV_SV_EEEEENS4_13SM90_TMA_LOADENS4_14ComposedLayoutINS4_7SwizzleILi3ELi4ELi3EEENS4_18smem_ptr_flag_bitsILi8EEENSR_INS5_IJNSA_ILi8EEESG_EEENS5_IJSG_SB_EEEEEEEvNS4_8identityESY_S18_vS19_EENS_8epilogue10collective18CollectiveEpilogueINS1B_23Sm100TmaWarpSpecializedILi4ELi2ELi32ELb0ELb0EEEJSH_NS5_IJNSR_ISE_SB_EES1G_EEEaSI_aSI_NS1B_6fusion15FusionCallbacksIS1F_NS1I_17LinearCombinationIaiaiLNS_15FloatRoundStyleE2EEESH_S1H_JEEENS4_5SM1004TMEM4LOAD26SM100_TMEM_LOAD_16dp32b32xESY_NSZ_INS10_ILi2ELi4ELi3EEES13_NSR_INS5_IJS14_SE_EEENS5_IJSE_SB_EEEEEEENS4_39AutoVectorizingCopyWithAssumedAlignmentILi128EEENS4_14SM90_TMA_STOREES1W_S1Y_S1Y_EEEvvEEEEvNT_6ParamsE,"ax",@progbits
	.align	128
.text._ZN7cutlass13device_kernelINS_4gemm6kernel13GemmUniversalIN4cute5tupleIJiiiiEEENS1_10collective13CollectiveMmaINS1_35MainloopSm100TmaUmmaWarpSpecializedILi5ELi2ELi4ENS5_IJNS4_1CILi1EEESB_SB_EEEEENS5_IJNSA_ILi64EEENSA_ILi256EEENSA_ILi128EEEEEEaNS5_IJlSB_lEEEaSI_NS4_8TiledMMAINS4_8MMA_AtomIJNS4_15SM100_MMA_S8_SSIaaiLi64ELi256ELNS4_4UMMA5MajorE0ELSN_0ELNSM_8SaturateE0EEEEEENS4_6LayoutISC_NS5_IJNSA_ILi0EEESS_SS_EEEEENS5_IJNS4_10UnderscoreESV_SV_EEEEENS4_13SM90_TMA_LOADENS4_14ComposedLayoutINS4_7SwizzleILi3ELi4ELi3EEENS4_18smem_ptr_flag_bitsILi8EEENSR_INS5_IJNSA_ILi8EEESG_EEENS5_IJSG_SB_EEEEEEEvNS4_8identityESY_S18_vS19_EENS_8epilogue10collective18CollectiveEpilogueINS1B_23Sm100TmaWarpSpecializedILi4ELi2ELi32ELb0ELb0EEEJSH_NS5_IJNSR_ISE_SB_EES1G_EEEaSI_aSI_NS1B_6fusion15FusionCallbacksIS1F_NS1I_17LinearCombinationIaiaiLNS_15FloatRoundStyleE2EEESH_S1H_JEEENS4_5SM1004TMEM4LOAD26SM100_TMEM_LOAD_16dp32b32xESY_NSZ_INS10_ILi2ELi4ELi3EEES13_NSR_INS5_IJS14_SE_EEENS5_IJSE_SB_EEEEEEENS4_39AutoVectorizingCopyWithAssumedAlignmentILi128EEENS4_14SM90_TMA_STOREES1W_S1Y_S1Y_EEEvvEEEEvNT_6ParamsE:
        .type           _ZN7cutlass13device_kernelINS_4gemm6kernel13GemmUniversalIN4cute5tupleIJiiiiEEENS1_10collective13CollectiveMmaINS1_35MainloopSm100TmaUmmaWarpSpecializedILi5ELi2ELi4ENS5_IJNS4_1CILi1EEESB_SB_EEEEENS5_IJNSA_ILi64EEENSA_ILi256EEENSA_ILi128EEEEEEaNS5_IJlSB_lEEEaSI_NS4_8TiledMMAINS4_8MMA_AtomIJNS4_15SM100_MMA_S8_SSIaaiLi64ELi256ELNS4_4UMMA5MajorE0ELSN_0ELNSM_8SaturateE0EEEEEENS4_6LayoutISC_NS5_IJNSA_ILi0EEESS_SS_EEEEENS5_IJNS4_10UnderscoreESV_SV_EEEEENS4_13SM90_TMA_LOADENS4_14ComposedLayoutINS4_7SwizzleILi3ELi4ELi3EEENS4_18smem_ptr_flag_bitsILi8EEENSR_INS5_IJNSA_ILi8EEESG_EEENS5_IJSG_SB_EEEEEEEvNS4_8identityESY_S18_vS19_EENS_8epilogue10collective18CollectiveEpilogueINS1B_23Sm100TmaWarpSpecializedILi4ELi2ELi32ELb0ELb0EEEJSH_NS5_IJNSR_ISE_SB_EES1G_EEEaSI_aSI_NS1B_6fusion15FusionCallbacksIS1F_NS1I_17LinearCombinationIaiaiLNS_15FloatRoundStyleE2EEESH_S1H_JEEENS4_5SM1004TMEM4LOAD26SM100_TMEM_LOAD_16dp32b32xESY_NSZ_INS10_ILi2ELi4ELi3EEES13_NSR_INS5_IJS14_SE_EEENS5_IJSE_SB_EEEEEEENS4_39AutoVectorizingCopyWithAssumedAlignmentILi128EEENS4_14SM90_TMA_STOREES1W_S1Y_S1Y_EEEvvEEEEvNT_6ParamsE,@function
        .size           _ZN7cutlass13device_kernelINS_4gemm6kernel13GemmUniversalIN4cute5tupleIJiiiiEEENS1_10collective13CollectiveMmaINS1_35MainloopSm100TmaUmmaWarpSpecializedILi5ELi2ELi4ENS5_IJNS4_1CILi1EEESB_SB_EEEEENS5_IJNSA_ILi64EEENSA_ILi256EEENSA_ILi128EEEEEEaNS5_IJlSB_lEEEaSI_NS4_8TiledMMAINS4_8MMA_AtomIJNS4_15SM100_MMA_S8_SSIaaiLi64ELi256ELNS4_4UMMA5MajorE0ELSN_0ELNSM_8SaturateE0EEEEEENS4_6LayoutISC_NS5_IJNSA_ILi0EEESS_SS_EEEEENS5_IJNS4_10UnderscoreESV_SV_EEEEENS4_13SM90_TMA_LOADENS4_14ComposedLayoutINS4_7SwizzleILi3ELi4ELi3EEENS4_18smem_ptr_flag_bitsILi8EEENSR_INS5_IJNSA_ILi8EEESG_EEENS5_IJSG_SB_EEEEEEEvNS4_8identityESY_S18_vS19_EENS_8epilogue10collective18CollectiveEpilogueINS1B_23Sm100TmaWarpSpecializedILi4ELi2ELi32ELb0ELb0EEEJSH_NS5_IJNSR_ISE_SB_EES1G_EEEaSI_aSI_NS1B_6fusion15FusionCallbacksIS1F_NS1I_17LinearCombinationIaiaiLNS_15FloatRoundStyleE2EEESH_S1H_JEEENS4_5SM1004TMEM4LOAD26SM100_TMEM_LOAD_16dp32b32xESY_NSZ_INS10_ILi2ELi4ELi3EEES13_NSR_INS5_IJS14_SE_EEENS5_IJSE_SB_EEEEEEENS4_39AutoVectorizingCopyWithAssumedAlignmentILi128EEENS4_14SM90_TMA_STOREES1W_S1Y_S1Y_EEEvvEEEEvNT_6ParamsE,(.L_x_173 - _ZN7cutlass13device_kernelINS_4gemm6kernel13GemmUniversalIN4cute5tupleIJiiiiEEENS1_10collective13CollectiveMmaINS1_35MainloopSm100TmaUmmaWarpSpecializedILi5ELi2ELi4ENS5_IJNS4_1CILi1EEESB_SB_EEEEENS5_IJNSA_ILi64EEENSA_ILi256EEENSA_ILi128EEEEEEaNS5_IJlSB_lEEEaSI_NS4_8TiledMMAINS4_8MMA_AtomIJNS4_15SM100_MMA_S8_SSIaaiLi64ELi256ELNS4_4UMMA5MajorE0ELSN_0ELNSM_8SaturateE0EEEEEENS4_6LayoutISC_NS5_IJNSA_ILi0EEESS_SS_EEEEENS5_IJNS4_10UnderscoreESV_SV_EEEEENS4_13SM90_TMA_LOADENS4_14ComposedLayoutINS4_7SwizzleILi3ELi4ELi3EEENS4_18smem_ptr_flag_bitsILi8EEENSR_INS5_IJNSA_ILi8EEESG_EEENS5_IJSG_SB_EEEEEEEvNS4_8identityESY_S18_vS19_EENS_8epilogue10collective18CollectiveEpilogueINS1B_23Sm100TmaWarpSpecializedILi4ELi2ELi32ELb0ELb0EEEJSH_NS5_IJNSR_ISE_SB_EES1G_EEEaSI_aSI_NS1B_6fusion15FusionCallbacksIS1F_NS1I_17LinearCombinationIaiaiLNS_15FloatRoundStyleE2EEESH_S1H_JEEENS4_5SM1004TMEM4LOAD26SM100_TMEM_LOAD_16dp32b32xESY_NSZ_INS10_ILi2ELi4ELi3EEES13_NSR_INS5_IJS14_SE_EEENS5_IJSE_SB_EEEEEEENS4_39AutoVectorizingCopyWithAssumedAlignmentILi128EEENS4_14SM90_TMA_STOREES1W_S1Y_S1Y_EEEvvEEEEvNT_6ParamsE)
        .other          _ZN7cutlass13device_kernelINS_4gemm6kernel13GemmUniversalIN4cute5tupleIJiiiiEEENS1_10collective13CollectiveMmaINS1_35MainloopSm100TmaUmmaWarpSpecializedILi5ELi2ELi4ENS5_IJNS4_1CILi1EEESB_SB_EEEEENS5_IJNSA_ILi64EEENSA_ILi256EEENSA_ILi128EEEEEEaNS5_IJlSB_lEEEaSI_NS4_8TiledMMAINS4_8MMA_AtomIJNS4_15SM100_MMA_S8_SSIaaiLi64ELi256ELNS4_4UMMA5MajorE0ELSN_0ELNSM_8SaturateE0EEEEEENS4_6LayoutISC_NS5_IJNSA_ILi0EEESS_SS_EEEEENS5_IJNS4_10UnderscoreESV_SV_EEEEENS4_13SM90_TMA_LOADENS4_14ComposedLayoutINS4_7SwizzleILi3ELi4ELi3EEENS4_18smem_ptr_flag_bitsILi8EEENSR_INS5_IJNSA_ILi8EEESG_EEENS5_IJSG_SB_EEEEEEEvNS4_8identityESY_S18_vS19_EENS_8epilogue10collective18CollectiveEpilogueINS1B_23Sm100TmaWarpSpecializedILi4ELi2ELi32ELb0ELb0EEEJSH_NS5_IJNSR_ISE_SB_EES1G_EEEaSI_aSI_NS1B_6fusion15FusionCallbacksIS1F_NS1I_17LinearCombinationIaiaiLNS_15FloatRoundStyleE2EEESH_S1H_JEEENS4_5SM1004TMEM4LOAD26SM100_TMEM_LOAD_16dp32b32xESY_NSZ_INS10_ILi2ELi4ELi3EEES13_NSR_INS5_IJS14_SE_EEENS5_IJSE_SB_EEEEEEENS4_39AutoVectorizingCopyWithAssumedAlignmentILi128EEENS4_14SM90_TMA_STOREES1W_S1Y_S1Y_EEEvvEEEEvNT_6ParamsE,@"STO_CUDA_ENTRY STV_DEFAULT"
_ZN7cutlass13device_kernelINS_4gemm6kernel13GemmUniversalIN4cute5tupleIJiiiiEEENS1_10collective13CollectiveMmaINS1_35MainloopSm100TmaUmmaWarpSpecializedILi5ELi2ELi4ENS5_IJNS4_1CILi1EEESB_SB_EEEEENS5_IJNSA_ILi64EEENSA_ILi256EEENSA_ILi128EEEEEEaNS5_IJlSB_lEEEaSI_NS4_8TiledMMAINS4_8MMA_AtomIJNS4_15SM100_MMA_S8_SSIaaiLi64ELi256ELNS4_4UMMA5MajorE0ELSN_0ELNSM_8SaturateE0EEEEEENS4_6LayoutISC_NS5_IJNSA_ILi0EEESS_SS_EEEEENS5_IJNS4_10UnderscoreESV_SV_EEEEENS4_13SM90_TMA_LOADENS4_14ComposedLayoutINS4_7SwizzleILi3ELi4ELi3EEENS4_18smem_ptr_flag_bitsILi8EEENSR_INS5_IJNSA_ILi8EEESG_EEENS5_IJSG_SB_EEEEEEEvNS4_8identityESY_S18_vS19_EENS_8epilogue10collective18CollectiveEpilogueINS1B_23Sm100TmaWarpSpecializedILi4ELi2ELi32ELb0ELb0EEEJSH_NS5_IJNSR_ISE_SB_EES1G_EEEaSI_aSI_NS1B_6fusion15FusionCallbacksIS1F_NS1I_17LinearCombinationIaiaiLNS_15FloatRoundStyleE2EEESH_S1H_JEEENS4_5SM1004TMEM4LOAD26SM100_TMEM_LOAD_16dp32b32xESY_NSZ_INS10_ILi2ELi4ELi3EEES13_NSR_INS5_IJS14_SE_EEENS5_IJSE_SB_EEEEEEENS4_39AutoVectorizingCopyWithAssumedAlignmentILi128EEENS4_14SM90_TMA_STOREES1W_S1Y_S1Y_EEEvvEEEEvNT_6ParamsE:
[----:B------:R-:W1:Y:S01]  /*0000*/  LDC R1, c[0x0][0x37c] ;  /* 0x0000df00ff017b82 */ /* 0x000e620000000800 */
[----:B------:R-:W2:Y:S01]  /*0010*/  S2R R103, SR_TID.X ;  /* 0x0000000000677919 */ /* 0x000ea20000002100 */
[----:B------:R-:W3:Y:S01]  /*0020*/  LDCU.64 UR4, c[0x0][0x890] ;  /* 0x00011200ff0477ac */ /* 0x000ee20008000a00 */
[----:B------:R-:W-:Y:S02]  /*0030*/  PRMT R91, RZ, 0x7610, R91 ;  /* 0x00007610ff5b7816 */ /* 0x000fe4000000005b */
[----:B------:R-:W-:Y:S01]  /*0040*/  ELECT P5, URZ, PT ;  /* 0x0000000000ff782f */ /* 0x000fe200038a0000 */
[----:B------:R-:W4:Y:S01]  /*0050*/  LDCU.64 UR46, c[0x0][0x358] ;  /* 0x00006b00ff2e77ac */ /* 0x000f220008000a00 */
[----:B---3--:R-:W-:-:S04]  /*0060*/  UISETP.NE.U32.AND UP0, UPT, UR4, URZ, UPT ;  /* 0x000000ff0400728c */ /* 0x008fc8000bf05070 */
[----:B------:R-:W-:Y:S01]  /*0070*/  UISETP.NE.AND.EX UP0, UPT, UR5, URZ, UPT, UP0 ;  /* 0x000000ff0500728c */ /* 0x000fe2000bf05300 */
[----:B--2---:R-:W-:-:S05]  /*0080*/  SHF.R.U32.HI R96, RZ, 0x5, R103 ;  /* 0x00000005ff607819 */ /* 0x004fca0000011667 */
[----:B------:R-:W2:Y:S02]  /*0090*/  SHFL.IDX PT, R0, R96, RZ, 0x1f ;  /* 0x00001fff60007589 */ /* 0x000ea400000e0000 */
[----:B--2---:R-:W-:Y:S01]  /*00a0*/  R2UR UR8, R0 ;  /* 0x00000000000872ca */ /* 0x004fe200000e0000 */
[----:B-1--4-:R-:W-:-:S14]  /*00b0*/  BRA.U UP0, `(.L_x_0) ;  /* 0x00000001002c7547 */ /* 0x012fdc000b800000 */
[----:B------:R-:W1:Y:S02]  /*00c0*/  LDCU.64 UR6, c[0x0][0x888] ;  /* 0x00011100ff0677ac */ /* 0x000e640008000a00 */
[----:B-1----:R-:W-:-:S04]  /*00d0*/  UISETP.NE.U32.AND UP0, UPT, UR6, URZ, UPT ;  /* 0x000000ff0600728c */ /* 0x002fc8000bf05070 */
[----:B------:R-:W-:-:S09]  /*00e0*/  UISETP.NE.AND.EX UP0, UPT, UR7, URZ, UPT, UP0 ;  /* 0x000000ff0700728c */ /* 0x000fd2000bf05300 */
[----:B------:R-:W-:Y:S05]  /*00f0*/  BRA.U !UP0, `(.L_x_1) ;  /* 0x0000000108107547 */ /* 0x000fea000b800000 */
[----:B------:R-:W1:Y:S02]  /*0100*/  LDC.64 R50, c[0x0][0x888] ;  /* 0x00022200ff327b82 */ /* 0x000e640000000a00 */
[----:B-1----:R1:W5:Y:S01]  /*0110*/  LDG.E R50, desc[UR46][R50.64] ;  /* 0x0000002e32327981 */ /* 0x002362000c1e1900 */
[----:B------:R-:W-:Y:S01]  /*0120*/  HFMA2 R91, -RZ, RZ, 0, 5.9604644775390625e-08 ;  /* 0x00000001ff5b7431 */ /* 0x000fe200000001ff */
[----:B------:R-:W-:Y:S05]  /*0130*/  BRA `(.L_x_0) ;  /* 0x00000000000c7947 */ /* 0x000fea0003800000 */
.L_x_1:
[----:B------:R-:W1:Y:S01]  /*0140*/  LDCU UR6, c[0x0][0x880] ;  /* 0x00011000ff0677ac */ /* 0x000e620008000800 */
[----:B------:R-:W-:Y:S01]  /*0150*/  HFMA2 R91, -RZ, RZ, 0, 5.9604644775390625e-08 ;  /* 0x00000001ff5b7431 */ /* 0x000fe200000001ff */
[----:B-1----:R-:W-:-:S07]  /*0160*/  MOV R50, UR6 ;  /* 0x0000000600327c02 */ /* 0x002fce0008000f00 */
.L_x_0:
[----:B------:R-:W2:Y:S02]  /*0170*/  LDCU.64 UR6, c[0x0][0x8b0] ;  /* 0x00011600ff0677ac */ /* 0x000ea40008000a00 */
[----:B--2---:R-:W-:-:S04]  /*0180*/  UISETP.NE.U32.AND UP0, UPT, UR6, URZ, UPT ;  /* 0x000000ff0600728c */ /* 0x004fc8000bf05070 */
[----:B------:R-:W-:-:S09]  /*0190*/  UISETP.NE.AND.EX UP0, UPT, UR7, URZ, UPT, UP0 ;  /* 0x000000ff0700728c */ /* 0x000fd2000bf05300 */
[----:B------:R-:W-:Y:S05]  /*01a0*/  BRA.U UP0, `(.L_x_2) ;  /* 0x0000000100247547 */ /* 0x000fea000b800000 */
[----:B------:R-:W2:Y:S02]  /*01b0*/  LDCU.64 UR6, c[0x0][0x8a8] ;  /* 0x00011500ff0677ac */ /* 0x000ea40008000a00 */
[----:B--2---:R-:W-:-:S04]  /*01c0*/  UISETP.NE.U32.AND UP0, UPT, UR6, URZ, UPT ;  /* 0x000000ff0600728c */ /* 0x004fc8000bf05070 */
[----:B------:R-:W-:-:S09]  /*01d0*/  UISETP.NE.AND.EX UP0, UPT, UR7, URZ, UPT, UP0 ;  /* 0x000000ff0700728c */ /* 0x000fd2000bf05300 */
[----:B------:R-:W-:Y:S05]  /*01e0*/  BRA.U !UP0, `(.L_x_3) ;  /* 0x00000001080c7547 */ /* 0x000fea000b800000 */
[----:B------:R-:W2:Y:S02]  /*01f0*/  LDC.64 R2, c[0x0][0x8a8] ;  /* 0x00022a00ff027b82 */ /* 0x000ea40000000a00 */
[----:B--2---:R2:W5:Y:S01]  /*0200*/  LDG.E R47, desc[UR46][R2.64] ;  /* 0x0000002e022f7981 */ /* 0x004562000c1e1900 */
[----:B------:R-:W-:Y:S05]  /*0210*/  BRA `(.L_x_2) ;  /* 0x0000000000087947 */ /* 0x000fea0003800000 */
.L_x_3:
[----:B------:R-:W2:Y:S02]  /*0220*/  LDCU UR6, c[0x0][0x8a0] ;  /* 0x00011400ff0677ac */ /* 0x000ea40008000800 */
[----:B--2---:R-:W-:Y:S02]  /*0230*/  MOV R47, UR6 ;  /* 0x00000006002f7c02 */ /* 0x004fe40008000f00 */
.L_x_2:
[----:B------:R-:W-:Y:S01]  /*0240*/  IMAD.U32 R0, RZ, RZ, UR8 ;  /* 0x00000008ff007e24 */ /* 0x000fe2000f8e00ff */
[----:B------:R-:W-:Y:S04]  /*0250*/  BSSY.RECONVERGENT B0, `(.L_x_4) ;  /* 0x000000c000007945 */ /* 0x000fe80003800200 */
[C---:B------:R-:W-:Y:S02]  /*0260*/  ISETP.NE.OR P1, PT, R0.reuse, 0x1, !P5 ;  /* 0x000000010000780c */ /* 0x040fe40006f25670 */
[----:B------:R-:W-:-:S11]  /*0270*/  ISETP.NE.OR P0, PT, R0, 0x3, !P5 ;  /* 0x000000030000780c */ /* 0x000fd60006f05670 */
[----:B------:R-:W-:Y:S05]  /*0280*/  @P1 BRA `(.L_x_5) ;  /* 0x0000000000201947 */ /* 0x000fea0003800000 */
[----:B------:R-:W3:Y:S02]  /*0290*/  LDCU.64 UR6, c[0x0][0x348] ;  /* 0x00006900ff0677ac */ /* 0x000ee40008000a00 */
[----:B---3--:R-:W-:Y:S02]  /*02a0*/  UIADD3 UR10, UP1, UPT, UR6, 0x80, URZ ;  /* 0x00000080060a7890 */ /* 0x008fe4000ff3e0ff */
[----:B------:R-:W-:Y:S02]  /*02b0*/  UIADD3 UR6, UP0, UPT, UR6, 0x180, URZ ;  /* 0x0000018006067890 */ /* 0x000fe4000ff1e0ff */
[----:B------:R-:W-:Y:S02]  /*02c0*/  UIADD3.X UR11, UPT, UPT, URZ, UR7, URZ, UP1, !UPT ;  /* 0x00000007ff0b7290 */ /* 0x000fe40008ffe4ff */
[----:B------:R-:W-:-:S07]  /*02d0*/  UIADD3.X UR7, UPT, UPT, URZ, UR7, URZ, UP0, !UPT ;  /* 0x00000007ff077290 */ /* 0x000fce00087fe4ff */
[----:B------:R3:W-:Y:S02]  /*02e0*/  UTMACCTL.PF [UR10] ;  /* 0x000000000a0079b9 */ /* 0x0007e40008040000 */
[----:B------:R3:W-:Y:S02]  /*02f0*/  UTMACCTL.PF [UR6] ;  /* 0x00000000060079b9 */ /* 0x0007e40008040000 */
[----:B---3--:R-:W-:Y:S01]  /*0300*/  NOP ;  /* 0x0000000000007918 */ /* 0x008fe20000000000 */
.L_x_5:
[----:B------:R-:W-:Y:S05]  /*0310*/  BSYNC.RECONVERGENT B0 ;  /* 0x0000000000007941 */ /* 0x000fea0003800200 */
.L_x_4:
[----:B------:R-:W-:Y:S04]  /*0320*/  BSSY.RECONVERGENT B0, `(.L_x_6) ;  /* 0x000000a000007945 */ /* 0x000fe80003800200 */
        /* <DEDUP_REMOVED lines=9> */
.L_x_7:
[----:B------:R-:W-:Y:S05]  /*03c0*/  BSYNC.RECONVERGENT B0 ;  /* 0x0000000000007941 */ /* 0x000fea0003800200 */
.L_x_6:
[----:B------:R-:W3:Y:S01]  /*03d0*/  LDCU.64 UR6, c[0x0][0x888] ;  /* 0x00011100ff0677ac */ /* 0x000ee20008000a00 */
[----:B------:R-:W-:Y:S02]  /*03e0*/  UISETP.EQ.U32.AND UP1, UPT, UR4, URZ, UPT ;  /* 0x000000ff0400728c */ /* 0x000fe4000bf22070 */
[----:B------:R-:W-:Y:S02]  /*03f0*/  UPLOP3.LUT UP2, UPT, UPT, UPT, UPT, 0x80, 0x8 ;  /* 0x000000000008789c */ /* 0x000fe40003f4f070 */
[----:B---3--:R-:W-:-:S04]  /*0400*/  UISETP.NE.U32.AND UP0, UPT, UR6, URZ, UPT ;  /* 0x000000ff0600728c */ /* 0x008fc8000bf05070 */
[----:B------:R-:W-:-:S04]  /*0410*/  UISETP.NE.AND.EX UP0, UPT, UR7, URZ, UPT, UP0 ;  /* 0x000000ff0700728c */ /* 0x000fc8000bf05300 */
[----:B------:R-:W-:-:S04]  /*0420*/  UISETP.EQ.OR.EX UP3, UPT, UR5, URZ, !UP0, UP1 ;  /* 0x000000ff0500728c */ /* 0x000fc8000c762710 */
[----:B------:R-:W-:-:S05]  /*0430*/  UP2UR UR50, UPR, URZ, 0x8 ;  /* 0x00000008ff327883 */ /* 0x000fca0008000000 */
[----:B------:R-:W-:Y:S07]  /*0440*/  BRA.U !UP3, `(.L_x_8) ;  /* 0x000000010b207547 */ /* 0x000fee000b800000 */
[----:B-----5:R-:W-:Y:S01]  /*0450*/  R2UR UR6, R50 ;  /* 0x00000000320672ca */ /* 0x020fe200000e0000 */
[----:B------:R-:W-:Y:S02]  /*0460*/  UISETP.NE.U32.AND UP2, UPT, UR4, URZ, UPT ;  /* 0x000000ff0400728c */ /* 0x000fe4000bf45070 */
[----:B------:R-:W-:Y:S02]  /*0470*/  USEL UR4, URZ, 0xffffffff, UP0 ;  /* 0xffffffffff047887 */ /* 0x000fe40008000000 */
[----:B------:R-:W-:-:S08]  /*0480*/  UISETP.NE.AND.EX UP2, UPT, UR5, URZ, UPT, UP2 ;  /* 0x000000ff0500728c */ /* 0x000fd0000bf45320 */
[----:B------:R-:W-:-:S04]  /*0490*/  UISETP.NE.AND UP1, UPT, UR6, URZ, UPT ;  /* 0x000000ff0600728c */ /* 0x000fc8000bf25270 */
[----:B------:R-:W-:-:S04]  /*04a0*/  @!UP2 USEL UR4, URZ, 0xffffffff, UP1 ;  /* 0xffffffffff04a887 */ /* 0x000fc80008800000 */
[----:B------:R-:W-:-:S04]  /*04b0*/  ULOP3.LUT UR4, UR4, 0x1, URZ, 0xc0, !UPT ;  /* 0x0000000104047892 */ /* 0x000fc8000f8ec0ff */
[----:B------:R-:W-:-:S11]  /*04c0*/  UISETP.NE.U32.AND UP2, UPT, UR4, 0x1, UPT ;  /* 0x000000010400788c */ /* 0x000fd6000bf45070 */
.L_x_8:
[----:B--2---:R-:W2:Y:S01]  /*04d0*/  SHFL.IDX PT, R2, R96, RZ, 0x1f ;  /* 0x00001fff60027589 */ /* 0x004ea200000e0000 */
[----:B------:R-:W-:-:S04]  /*04e0*/  UISETP.NE.AND UP1, UPT, UR8, 0x2, UPT ;  /* 0x000000020800788c */ /* 0x000fc8000bf25270 */
[----:B------:R-:W-:Y:S01]  /*04f0*/  USEL UR6, URZ, 0x1, UP1 ;  /* 0x00000001ff067887 */ /* 0x000fe20008800000 */
[----:B--2---:R-:W-:-:S13]  /*0500*/  ISETP.NE.AND P0, PT, R2, RZ, PT ;  /* 0x000000ff0200720c */ /* 0x004fda0003f05270 */
[----:B------:R-:W-:Y:S05]  /*0510*/  @P0 BRA `(.L_x_9) ;  /* 0x0000000000500947 */ /* 0x000fea0003800000 */
[----:B------:R-:W2:Y:S01]  /*0520*/  S2UR UR5, SR_CgaCtaId ;  /* 0x00000000000579c3 */ /* 0x000ea20000008800 */
[----:B------:R-:W-:Y:S01]  /*0530*/  UMOV UR7, 0x400 ;  /* 0x0000040000077882 */ /* 0x000fe20000000000 */
[----:B------:R-:W-:Y:S01]  /*0540*/  UMOV UR4, 0x1 ;  /* 0x0000000100047882 */ /* 0x000fe20000000000 */
[----:B------:R-:W-:Y:S01]  /*0550*/  ELECT P0, URZ, PT ;  /* 0x0000000000ff782f */ /* 0x000fe20003800000 */
[----:B------:R-:W-:-:S04]  /*0560*/  UIADD3 UR10, UPT, UPT, -UR4, 0x100000, URZ ;  /* 0x00100000040a7890 */ /* 0x000fc8000fffe1ff */
[----:B------:R-:W-:Y:S02]  /*0570*/  USHF.L.U32 UR11, UR10, 0xb, URZ ;  /* 0x0000000b0a0b7899 */ /* 0x000fe400080006ff */
[----:B------:R-:W-:Y:S02]  /*0580*/  USHF.L.U32 UR10, UR10, 0x1, URZ ;  /* 0x000000010a0a7899 */ /* 0x000fe400080006ff */
[----:B--2---:R-:W-:Y:S01]  /*0590*/  ULEA UR5, UR5, UR7, 0x18 ;  /* 0x0000000705057291 */ /* 0x004fe2000f8ec0ff */
[----:B------:R-:W2:Y:S11]  /*05a0*/  FENCE.VIEW.ASYNC.S ;  /* 0x00000000000073c6 */ /* 0x000eb60000000000 */
[----:B--2---:R2:W3:Y:S01]  /*05b0*/  SYNCS.EXCH.64 URZ, [UR5], UR10 ;  /* 0x0000000a05ff75b2 */ /* 0x0044e20008000100 */
[----:B------:R2:W4:Y:S01]  /*05c0*/  SYNCS.EXCH.64 URZ, [UR5+0x28], UR10 ;  /* 0x0000280a05ff75b2 */ /* 0x0005220008000100 */
[----:B------:R2:W1:Y:S01]  /*05d0*/  SYNCS.EXCH.64 URZ, [UR5+0x8], UR10 ;  /* 0x0000080a05ff75b2 */ /* 0x0004620008000100 */
[----:B------:R2:W1:Y:S01]  /*05e0*/  SYNCS.EXCH.64 URZ, [UR5+0x30], UR10 ;  /* 0x0000300a05ff75b2 */ /* 0x0004620008000100 */
[----:B------:R2:W1:Y:S01]  /*05f0*/  SYNCS.EXCH.64 URZ, [UR5+0x10], UR10 ;  /* 0x0000100a05ff75b2 */ /* 0x0004620008000100 */
[----:B------:R2:W1:Y:S01]  /*0600*/  SYNCS.EXCH.64 URZ, [UR5+0x38], UR10 ;  /* 0x0000380a05ff75b2 */ /* 0x0004620008000100 */
[----:B------:R2:W1:Y:S01]  /*0610*/  SYNCS.EXCH.64 URZ, [UR5+0x18], UR10 ;  /* 0x0000180a05ff75b2 */ /* 0x0004620008000100 */
[----:B------:R2:W1:Y:S01]  /*0620*/  SYNCS.EXCH.64 URZ, [UR5+0x40], UR10 ;  /* 0x0000400a05ff75b2 */ /* 0x0004620008000100 */
[----:B------:R2:W1:Y:S01]  /*0630*/  SYNCS.EXCH.64 URZ, [UR5+0x20], UR10 ;  /* 0x0000200a05ff75b2 */ /* 0x0004620008000100 */
[----:B------:R2:W1:Y:S01]  /*0640*/  SYNCS.EXCH.64 URZ, [UR5+0x48], UR10 ;  /* 0x0000480a05ff75b2 */ /* 0x0004620008000100 */
[----:B------:R-:W-:Y:S01]  /*0650*/  NOP ;  /* 0x0000000000007918 */ /* 0x000fe20000000000 */
.L_x_9:
[----:B------:R-:W2:Y:S01]  /*0660*/  SHFL.IDX PT, R2, R96, RZ, 0x1f ;  /* 0x00001fff60027589 */ /* 0x000ea200000e0000 */
[----:B------:R-:W-:Y:S01]  /*0670*/  NOP ;  /* 0x0000000000007918 */ /* 0x000fe20000000000 */
[----:B--2---:R-:W-:-:S13]  /*0680*/  ISETP.NE.AND P0, PT, R2, 0x1, PT ;  /* 0x000000010200780c */ /* 0x004fda0003f05270 */
[----:B------:R-:W-:Y:S05]  /*0690*/  @P0 BRA `(.L_x_10) ;  /* 0x0000000000580947 */ /* 0x000fea0003800000 */
[----:B------:R-:W2:Y:S01]  /*06a0*/  S2UR UR7, SR_CgaCtaId ;  /* 0x00000000000779c3 */ /* 0x000ea20000008800 */
[----:B------:R-:W-:Y:S01]  /*06b0*/  UMOV UR9, 0x400 ;  /* 0x0000040000097882 */ /* 0x000fe20000000000 */
[----:B------:R-:W-:Y:S01]  /*06c0*/  UMOV UR5, 0x20 ;  /* 0x0000002000057882 */ /* 0x000fe20000000000 */
[----:B------:R-:W-:Y:S01]  /*06d0*/  UMOV UR4, 0x80 ;  /* 0x0000008000047882 */ /* 0x000fe20000000000 */
[----:B------:R-:W-:-:S04]  /*06e0*/  UIADD3 UR10, UPT, UPT, -UR5, 0x100000, URZ ;  /* 0x00100000050a7890 */ /* 0x000fc8000fffe1ff */
[----:B------:R-:W-:Y:S02]  /*06f0*/  USHF.L.U32 UR11, UR10, 0xb, URZ ;  /* 0x0000000b0a0b7899 */ /* 0x000fe400080006ff */
[----:B------:R-:W-:Y:S02]  /*0700*/  USHF.L.U32 UR10, UR10, 0x1, URZ ;  /* 0x000000010a0a7899 */ /* 0x000fe400080006ff */
[----:B------:R-:W-:-:S04]  /*0710*/  UIADD3 UR4, UPT, UPT, -UR4, 0x100000, URZ ;  /* 0x0010000004047890 */ /* 0x000fc8000fffe1ff */
[----:B------:R-:W-:Y:S02]  /*0720*/  USHF.L.U32 UR5, UR4, 0xb, URZ ;  /* 0x0000000b04057899 */ /* 0x000fe400080006ff */
[----:B------:R-:W-:Y:S01]  /*0730*/  USHF.L.U32 UR4, UR4, 0x1, URZ ;  /* 0x0000000104047899 */ /* 0x000fe200080006ff */
[----:B------:R-:W-:Y:S01]  /*0740*/  ELECT P0, URZ, PT ;  /* 0x0000000000ff782f */ /* 0x000fe20003800000 */
[----:B--2---:R-:W-:Y:S01]  /*0750*/  ULEA UR7, UR7, UR9, 0x18 ;  /* 0x0000000907077291 */ /* 0x004fe2000f8ec0ff */
[----:B------:R-:W2:Y:S11]  /*0760*/  FENCE.VIEW.ASYNC.S ;  /* 0x00000000000073c6 */ /* 0x000eb60000000000 */
[----:B--2---:R2:W1:Y:S01]  /*0770*/  SYNCS.EXCH.64 URZ, [UR7+0x50], UR10 ;  /* 0x0000500a07ff75b2 */ /* 0x0044620008000100 */
        /* <DEDUP_REMOVED lines=8> */
.L_x_10:
[----:B------:R-:W3:Y:S01]  /*0800*/  SHFL.IDX PT, R2, R96, RZ, 0x1f ;  /* 0x00001fff60027589 */ /* 0x000ee200000e0000 */
[----:B------:R-:W-:Y:S01]  /*0810*/  NOP ;  /* 0x0000000000007918 */ /* 0x000fe20000000000 */
[----:B---3--:R-:W-:-:S13]  /*0820*/  ISETP.NE.AND P0, PT, R2, 0x3, PT ;  /* 0x000000030200780c */ /* 0x008fda0003f05270 */
[----:B------:R-:W-:Y:S05]  /*0830*/  @P0 BRA `(.L_x_11) ;  /* 0x0000000000300947 */ /* 0x000fea0003800000 */
[----:B--2---:R-:W2:Y:S01]  /*0840*/  S2UR UR5, SR_CgaCtaId ;  /* 0x00000000000579c3 */ /* 0x004ea20000008800 */
        /* <DEDUP_REMOVED lines=8> */
[----:B--2---:R3:W2:Y:S01]  /*08d0*/  SYNCS.EXCH.64 URZ, [UR5+0x90], UR10 ;  /* 0x0000900a05ff75b2 */ /* 0x0046a20008000100 */
[----:B------:R3:W1:Y:S02]  /*08e0*/  SYNCS.EXCH.64 URZ, [UR5+0x98], UR10 ;  /* 0x0000980a05ff75b2 */ /* 0x0006640008000100 */
[----:B---3--:R-:W-:Y:S01]  /*08f0*/  NOP ;  /* 0x0000000000007918 */ /* 0x008fe20000000000 */
.L_x_11:
[----:B------:R-:W3:Y:S01]  /*0900*/  SHFL.IDX PT, R2, R96, RZ, 0x1f ;  /* 0x00001fff60027589 */ /* 0x000ee200000e0000 */
[----:B------:R-:W-:Y:S01]  /*0910*/  NOP ;  /* 0x0000000000007918 */ /* 0x000fe20000000000 */
[----:B---3--:R-:W-:-:S13]  /*0920*/  ISETP.NE.AND P0, PT, R2, 0x4, PT ;  /* 0x000000040200780c */ /* 0x008fda0003f05270 */
[----:B------:R-:W-:Y:S05]  /*0930*/  @P0 BRA `(.L_x_12) ;  /* 0x00000000004c0947 */ /* 0x000fea0003800000 */
[----:B--2---:R-:W2:Y:S01]  /*0940*/  S2UR UR5, SR_CgaCtaId ;  /* 0x00000000000579c3 */ /* 0x004ea20000008800 */
[----:B------:R-:W-:Y:S01]  /*0950*/  UMOV UR9, 0x100 ;  /* 0x0000010000097882 */ /* 0x000fe20000000000 */
[----:B------:R-:W-:Y:S01]  /*0960*/  UMOV UR7, 0x400 ;  /* 0x0000040000077882 */ /* 0x000fe20000000000 */
[----:B------:R-:W-:Y:S01]  /*0970*/  USEL UR9, UR9, 0xe0, UP2 ;  /* 0x000000e009097887 */ /* 0x000fe20009000000 */
[----:B------:R-:W-:Y:S01]  /*0980*/  UMOV UR4, 0x1 ;  /* 0x0000000100047882 */ /* 0x000fe20000000000 */
[----:B------:R-:W-:Y:S01]  /*0990*/  ELECT P0, URZ, PT ;  /* 0x0000000000ff782f */ /* 0x000fe20003800000 */
[----:B------:R-:W-:-:S04]  /*09a0*/  UIADD3 UR10, UPT, UPT, -UR4, 0x100000, URZ ;  /* 0x00100000040a7890 */ /* 0x000fc8000fffe1ff */
[----:B------:R-:W-:Y:S02]  /*09b0*/  USHF.L.U32 UR11, UR10, 0xb, URZ ;  /* 0x0000000b0a0b7899 */ /* 0x000fe400080006ff */
[----:B------:R-:W-:Y:S02]  /*09c0*/  USHF.L.U32 UR10, UR10, 0x1, URZ ;  /* 0x000000010a0a7899 */ /* 0x000fe400080006ff */
[----:B------:R-:W-:-:S04]  /*09d0*/  UIADD3 UR12, UPT, UPT, -UR9, 0x100000, URZ ;  /* 0x00100000090c7890 */ /* 0x000fc8000fffe1ff */
[----:B------:R-:W-:Y:S02]  /*09e0*/  USHF.L.U32 UR13, UR12, 0xb, URZ ;  /* 0x0000000b0c0d7899 */ /* 0x000fe400080006ff */
[----:B------:R-:W-:Y:S02]  /*09f0*/  USHF.L.U32 UR12, UR12, 0x1, URZ ;  /* 0x000000010c0c7899 */ /* 0x000fe400080006ff */
[----:B--2---:R-:W-:Y:S01]  /*0a00*/  ULEA UR5, UR5, UR7, 0x18 ;  /* 0x0000000705057291 */ /* 0x004fe2000f8ec0ff */
[----:B------:R-:W2:Y:S11]  /*0a10*/  FENCE.VIEW.ASYNC.S ;  /* 0x00000000000073c6 */ /* 0x000eb60000000000 */
[----:B--2---:R3:W2:Y:S01]  /*0a20*/  SYNCS.EXCH.64 URZ, [UR5+0xa0], UR10 ;  /* 0x0000a00a05ff75b2 */ /* 0x0046a20008000100 */
[----:B------:R3:W1:Y:S01]  /*0a30*/  SYNCS.EXCH.64 URZ, [UR5+0xb0], UR12 ;  /* 0x0000b00c05ff75b2 */ /* 0x0006620008000100 */
[----:B------:R3:W1:Y:S01]  /*0a40*/  SYNCS.EXCH.64 URZ, [UR5+0xa8], UR10 ;  /* 0x0000a80a05ff75b2 */ /* 0x0006620008000100 */
[----:B------:R3:W1:Y:S02]  /*0a50*/  SYNCS.EXCH.64 URZ, [UR5+0xb8], UR12 ;  /* 0x0000b80c05ff75b2 */ /* 0x0006640008000100 */
[----:B---3--:R-:W-:Y:S01]  /*0a60*/  NOP ;  /* 0x0000000000007918 */ /* 0x008fe20000000000 */
.L_x_12:
[----:B------:R-:W3:Y:S01]  /*0a70*/  SHFL.IDX PT, R2, R96, RZ, 0x1f ;  /* 0x00001fff60027589 */ /* 0x000ee200000e0000 */
[----:B------:R-:W-:Y:S01]  /*0a80*/  NOP ;  /* 0x0000000000007918 */ /* 0x000fe20000000000 */
[----:B---3--:R-:W-:-:S13]  /*0a90*/  ISETP.NE.AND P0, PT, R2, 0x5, PT ;  /* 0x000000050200780c */ /* 0x008fda0003f05270 */
[----:B------:R-:W-:Y:S05]  /*0aa0*/  @P0 BRA `(.L_x_13) ;  /* 0x0000000000580947 */ /* 0x000fea0003800000 */
[----:B--2---:R-:W2:Y:S01]  /*0ab0*/  S2UR UR7, SR_CgaCtaId ;  /* 0x00000000000779c3 */ /* 0x004ea20000008800 */
        /* <DEDUP_REMOVED lines=12> */
[----:B--2---:R3:W2:Y:S01]  /*0b80*/  SYNCS.EXCH.64 URZ, [UR7+0xc0], UR10 ;  /* 0x0000c00a07ff75b2 */ /* 0x0046a20008000100 */
[----:B------:R3:W1:Y:S01]  /*0b90*/  SYNCS.EXCH.64 URZ, [UR7+0xe0], UR4 ;  /* 0x0000e00407ff75b2 */ /* 0x0006620008000100 */
[----:B------:R3:W1:Y:S01]  /*0ba0*/  SYNCS.EXCH.64 URZ, [UR7+0xc8], UR10 ;  /* 0x0000c80a07ff75b2 */ /* 0x0006620008000100 */
[----:B------:R3:W1:Y:S01]  /*0bb0*/  SYNCS.EXCH.64 URZ, [UR7+0xe8], UR4 ;  /* 0x0000e80407ff75b2 */ /* 0x0006620008000100 */
[----:B------:R3:W1:Y:S01]  /*0bc0*/  SYNCS.EXCH.64 URZ, [UR7+0xd0], UR10 ;  /* 0x0000d00a07ff75b2 */ /* 0x0006620008000100 */
[----:B------:R3:W1:Y:S01]  /*0bd0*/  SYNCS.EXCH.64 URZ, [UR7+0xf0], UR4 ;  /* 0x0000f00407ff75b2 */ /* 0x0006620008000100 */
[----:B------:R3:W1:Y:S01]  /*0be0*/  SYNCS.EXCH.64 URZ, [UR7+0xd8], UR10 ;  /* 0x0000d80a07ff75b2 */ /* 0x0006620008000100 */
[----:B------:R3:W1:Y:S02]  /*0bf0*/  SYNCS.EXCH.64 URZ, [UR7+0xf8], UR4 ;  /* 0x0000f80407ff75b2 */ /* 0x0006640008000100 */
[----:B---3--:R-:W-:Y:S01]  /*0c00*/  NOP ;  /* 0x0000000000007918 */ /* 0x008fe20000000000 */
.L_x_13:
        /* <DEDUP_REMOVED lines=18> */
.L_x_14:
[----:B--2---:R-:W2:Y:S01]  /*0d30*/  S2UR UR5, SR_CTAID.X ;  /* 0x00000000000579c3 */ /* 0x004ea20000002500 */
[----:B------:R-:W-:-:S05]  /*0d40*/  CS2R.32 R90, SR_CgaSize ;  /* 0x00000000005a7805 */ /* 0x000fca0000008a00 */
[----:B------:R-:W-:-:S05]  /*0d50*/  IMAD R90, R90, -0xa0, RZ ;  /* 0xffffff605a5a7824 */ /* 0x000fca00078e02ff */
[----:B------:R-:W-:-:S14]  /*0d60*/  R2UR UR9, R90 ;  /* 0x000000005a0972ca */ /* 0x000fdc00000e0000 */
[----:B------:R-:W3:Y:S01]  /*0d70*/  LDCU UR9, c[0x0][UR9+0x2b0] ;  /* 0x00005600090977ac */ /* 0x000ee20008000800 */
[----:B------:R-:W-:Y:S01]  /*0d80*/  NOP ;  /* 0x0000000000007918 */ /* 0x000fe20000000000 */
[----:B------:R-:W-:-:S05]  /*0d90*/  CS2R.32 R90, SR_CgaSize ;  /* 0x00000000005a7805 */ /* 0x000fca0000008a00 */
[----:B------:R-:W-:-:S05]  /*0da0*/  IMAD R90, R90, -0xa0, RZ ;  /* 0xffffff605a5a7824 */ /* 0x000fca00078e02ff */
[----:B------:R-:W-:-:S14]  /*0db0*/  R2UR UR7, R90 ;  /* 0x000000005a0772ca */ /* 0x000fdc00000e0000 */
[----:B------:R-:W4:Y:S01]  /*0dc0*/  LDCU UR7, c[0x0][UR7+0x2b4] ;  /* 0x00005680070777ac */ /* 0x000f220008000800 */
[----:B------:R-:W1:Y:S08]  /*0dd0*/  S2UR UR4, SR_CTAID.Y ;  /* 0x00000000000479c3 */ /* 0x000e700000002600 */
[----:B------:R-:W4:Y:S01]  /*0de0*/  LDC R9, c[0x0][0xb24] ;  /* 0x0002c900ff097b82 */ /* 0x000f220000000800 */
[----:B--2---:R-:W-:-:S02]  /*0df0*/  I2FP.F32.U32 R5, UR5 ;  /* 0x0000000500057c45 */ /* 0x004fc40008201000 */
[----:B------:R-:W-:-:S05]  /*0e00*/  CS2R.32 R3, SR_CgaSize ;  /* 0x0000000000037805 */ /* 0x000fca0000008a00 */
[----:B------:R-:W-:-:S06]  /*0e10*/  IMAD R3, R3, -0xa0, RZ ;  /* 0xffffff6003037824 */ /* 0x000fcc00078e02ff */
[----:B------:R-:W2:Y:S01]  /*0e20*/  LDC R3, c[0x0][R3+0x2a0] ;  /* 0x0000a80003037b82 */ /* 0x000ea20000000800 */
[----:B------:R-:W-:Y:S01]  /*0e30*/  MOV R21, UR5 ;  /* 0x0000000500157c02 */ /* 0x000fe20008000f00 */
[----:B---3--:R-:W-:Y:S01]  /*0e40*/  FMUL R5, R5, UR9 ;  /* 0x0000000905057c20 */ /* 0x008fe20008400000 */
[----:B-1----:R-:W-:Y:S02]  /*0e50*/  I2FP.F32.U32 R4, UR4 ;  /* 0x0000000400047c45 */ /* 0x002fe40008201000 */
[----:B------:R-:W-:-:S05]  /*0e60*/  CS2R.32 R2, SR_CgaSize ;  /* 0x0000000000027805 */ /* 0x000fca0000008a00 */
[----:B------:R-:W-:-:S06]  /*0e70*/  IMAD R2, R2, -0xa0, RZ ;  /* 0xffffff6002027824 */ /* 0x000fcc00078e02ff */
[----:B------:R-:W1:Y:S01]  /*0e80*/  LDC R2, c[0x0][R2+0x2a4] ;  /* 0x0000a90002027b82 */ /* 0x000e620000000800 */
[----:B------:R-:W3:Y:S01]  /*0e90*/  F2I.U32.TRUNC.NTZ R90, R5 ;  /* 0x00000005005a7305 */ /* 0x000ee2000020f000 */
[----:B------:R-:W-:Y:S01]  /*0ea0*/  MOV R20, UR4 ;  /* 0x0000000400147c02 */ /* 0x000fe20008000f00 */
[----:B----4-:R-:W-:-:S05]  /*0eb0*/  FMUL R4, R4, UR7 ;  /* 0x0000000704047c20 */ /* 0x010fca0008400000 */
[----:B------:R-:W-:Y:S01]  /*0ec0*/  BAR.SYNC.DEFER_BLOCKING 0x0 ;  /* 0x0000000000007b1d */ /* 0x000fe20000010000 */
[----:B------:R-:W-:-:S05]  /*0ed0*/  ISETP.GE.AND P0, PT, R9, 0x1, PT ;  /* 0x000000010900780c */ /* 0x000fca0003f06270 */
[----:B------:R-:W4:Y:S02]  /*0ee0*/  F2I.U32.TRUNC.NTZ R83, R4 ;  /* 0x0000000400537305 */ /* 0x000f24000020f000 */
[----:B------:R-:W1:Y:S01]  /*0ef0*/  S2UR UR36, SR_CTAID.Z ;  /* 0x00000000002479c3 */ /* 0x000e620000002700 */
[----:B---3--:R-:W-:-:S05]  /*0f00*/  IADD3 R90, PT, PT, -R90, RZ, RZ ;  /* 0x000000ff5a5a7210 */ /* 0x008fca0007ffe1ff */
[----:B--2---:R-:W-:Y:S01]  /*0f10*/  IMAD R90, R3, R90, UR5 ;  /* 0x00000005035a7e24 */ /* 0x004fe2000f8e025a */
[----:B----4-:R-:W-:-:S05]  /*0f20*/  IADD3 R83, PT, PT, -R83, RZ, RZ ;  /* 0x000000ff53537210 */ /* 0x010fca0007ffe1ff */
[----:B-1----:R-:W-:Y:S01]  /*0f30*/  IMAD R83, R2, R83, UR4 ;  /* 0x0000000402537e24 */ /* 0x002fe2000f8e0253 */
[----:B------:R-:W-:Y:S06]  /*0f40*/  @!P0 BRA `(.L_x_15) ;  /* 0x0000000000b88947 */ /* 0x000fec0003800000 */
[----:B------:R-:W1:Y:S01]  /*0f50*/  LDC.64 R4, c[0x0][0xb18] ;  /* 0x0002c600ff047b82 */ /* 0x000e620000000a00 */
[----:B------:R-:W-:-:S07]  /*0f60*/  ISETP.NE.AND P0, PT, R9, 0x1, PT ;  /* 0x000000010900780c */ /* 0x000fce0003f05270 */
[----:B------:R-:W2:Y:S08]  /*0f70*/  LDC R10, c[0x0][0xb0c] ;  /* 0x0002c300ff0a7b82 */ /* 0x000eb00000000800 */
[----:B------:R-:W3:Y:S08]  /*0f80*/  LDC R11, c[0x0][0x370] ;  /* 0x0000dc00ff0b7b82 */ /* 0x000ef00000000800 */
[----:B------:R-:W4:Y:S01]  /*0f90*/  LDC R12, c[0x0][0x374] ;  /* 0x0000dd00ff0c7b82 */ /* 0x000f220000000800 */
[----:B-1----:R-:W-:-:S07]  /*0fa0*/  ISETP.NE.AND P1, PT, R4, 0x1, PT ;  /* 0x000000010400780c */ /* 0x002fce0003f25270 */
[----:B------:R-:W3:Y:S01]  /*0fb0*/  LDC.64 R6, c[0x0][0xb10] ;  /* 0x0002c400ff067b82 */ /* 0x000ee20000000a00 */
[----:B--2---:R-:W-:-:S07]  /*0fc0*/  ISETP.NE.AND P2, PT, R10, 0x1, PT ;  /* 0x000000010a00780c */ /* 0x004fce0003f45270 */
[----:B------:R-:W1:Y:S08]  /*0fd0*/  LDC R8, c[0x0][0xb20] ;  /* 0x0002c800ff087b82 */ /* 0x000e700000000800 */
[----:B------:R-:W2:Y:S01]  /*0fe0*/  LDC.64 R2, c[0x0][0xb28] ;  /* 0x0002ca00ff027b82 */ /* 0x000ea20000000a00 */
[----:B----4-:R-:W-:-:S04]  /*0ff0*/  IMAD.HI.U32 R13, R12, R5, RZ ;  /* 0x000000050c0d7227 */ /* 0x010fc800078e00ff */
[----:B------:R-:W-:-:S04]  /*1000*/  IMAD.HI.U32 R5, R20, R5, RZ ;  /* 0x0000000514057227 */ /* 0x000fc800078e00ff */
[----:B---3--:R-:W-:-:S04]  /*1010*/  IMAD.HI.U32 R14, R11, R6, RZ ;  /* 0x000000060b0e7227 */ /* 0x008fc800078e00ff */
[C---:B------:R-:W-:Y:S01]  /*1020*/  IMAD.HI.U32 R16, R21.reuse, R6, RZ ;  /* 0x0000000615107227 */ /* 0x040fe200078e00ff */
[-C--:B------:R-:W-:Y:S02]  /*1030*/  @P2 SHF.R.U32.HI R11, RZ, R7.reuse, R14 ;  /* 0x00000007ff0b2219 */ /* 0x080fe4000001160e */
[-C--:B-1----:R-:W-:Y:S02]  /*1040*/  @P1 SHF.R.U32.HI R12, RZ, R8.reuse, R13 ;  /* 0x00000008ff0c1219 */ /* 0x082fe4000001160d */
[----:B------:R-:W-:Y:S02]  /*1050*/  SHF.R.U32.HI R5, RZ, R8, R5 ;  /* 0x00000008ff057219 */ /* 0x000fe40000011605 */
[----:B------:R-:W-:Y:S02]  /*1060*/  SHF.R.U32.HI R16, RZ, R7, R16 ;  /* 0x00000007ff107219 */ /* 0x000fe40000011610 */
[----:B------:R-:W-:Y:S01]  /*1070*/  SEL R5, R20, R5, !P1 ;  /* 0x0000000514057207 */ /* 0x000fe20004800000 */
[----:B--2---:R-:W-:Y:S01]  /*1080*/  IMAD.HI.U32 R14, R12, R2, RZ ;  /* 0x000000020c0e7227 */ /* 0x004fe200078e00ff */
[----:B------:R-:W-:-:S02]  /*1090*/  SEL R7, R21, R16, !P2 ;  /* 0x0000001015077207 */ /* 0x000fc40005000000 */
[----:B------:R-:W-:Y:S01]  /*10a0*/  IADD3 R13, PT, PT, -R5, RZ, RZ ;  /* 0x000000ff050d7210 */ /* 0x000fe20007ffe1ff */
[----:B------:R-:W-:Y:S01]  /*10b0*/  IMAD.HI.U32 R6, R11, R2, RZ ;  /* 0x000000020b067227 */ /* 0x000fe200078e00ff */
[----:B------:R-:W-:-:S03]  /*10c0*/  @P0 SHF.R.U32.HI R12, RZ, R3, R14 ;  /* 0x00000003ff0c0219 */ /* 0x000fc6000001160e */
[----:B------:R-:W-:Y:S01]  /*10d0*/  IMAD R13, R4, R13, R20 ;  /* 0x0000000d040d7224 */ /* 0x000fe200078e0214 */
[----:B------:R-:W-:Y:S01]  /*10e0*/  @P0 SHF.R.U32.HI R11, RZ, R3, R6 ;  /* 0x00000003ff0b0219 */ /* 0x000fe20000011606 */
[----:B------:R-:W-:-:S04]  /*10f0*/  IMAD R12, R12, R9, RZ ;  /* 0x000000090c0c7224 */ /* 0x000fc800078e02ff */
[----:B------:R-:W-:Y:S01]  /*1100*/  IMAD R6, R11, R9, RZ ;  /* 0x000000090b067224 */ /* 0x000fe200078e02ff */
[----:B------:R-:W-:-:S04]  /*1110*/  ISETP.GE.AND P1, PT, R5, R12, PT ;  /* 0x0000000c0500720c */ /* 0x000fc80003f26270 */
[----:B------:R-:W-:Y:S01]  /*1120*/  ISETP.GE.OR P1, PT, R7, R6, P1 ;  /* 0x000000060700720c */ /* 0x000fe20000f26670 */
[----:B------:R-:W-:-:S05]  /*1130*/  IMAD.HI.U32 R6, R5, R2, RZ ;  /* 0x0000000205067227 */ /* 0x000fca00078e00ff */
[----:B------:R-:W-:-:S04]  /*1140*/  SHF.R.U32.HI R6, RZ, R3, R6 ;  /* 0x00000003ff067219 */ /* 0x000fc80000011606 */
[----:B------:R-:W-:-:S03]  /*1150*/  SEL R6, R5, R6, !P0 ;  /* 0x0000000605067207 */ /* 0x000fc60004000000 */
[----:B------:R-:W-:Y:S01]  /*1160*/  @!P1 IMAD.HI.U32 R8, R7, R2, RZ ;  /* 0x0000000207089227 */ /* 0x000fe200078e00ff */
[----:B------:R-:W-:-:S04]  /*1170*/  IADD3 R2, PT, PT, -R6, RZ, RZ ;  /* 0x000000ff06027210 */ /* 0x000fc80007ffe1ff */
[----:B------:R-:W-:Y:S01]  /*1180*/  @!P1 SHF.R.U32.HI R8, RZ, R3, R8 ;  /* 0x00000003ff089219 */ /* 0x000fe20000011608 */
[----:B------:R-:W-:-:S03]  /*1190*/  IMAD R2, R9, R2, R5 ;  /* 0x0000000209027224 */ /* 0x000fc600078e0205 */
[----:B------:R-:W-:-:S05]  /*11a0*/  @!P1 SEL R3, R7, R8, !P0 ;  /* 0x0000000807039207 */ /* 0x000fca0004000000 */
[--C-:B------:R-:W-:Y:S02]  /*11b0*/  @!P1 IMAD.IADD R6, R6, 0x1, -R3.reuse ;  /* 0x0000000106069824 */ /* 0x100fe400078e0a03 */
[----:B------:R-:W-:Y:S01]  /*11c0*/  @!P1 IMAD R3, R2, R11, R3 ;  /* 0x0000000b02039224 */ /* 0x000fe200078e0203 */
[----:B------:R-:W-:Y:S01]  /*11d0*/  IADD3 R2, PT, PT, -R7, RZ, RZ ;  /* 0x000000ff07027210 */ /* 0x000fe20007ffe1ff */
[----:B------:R-:W-:Y:S02]  /*11e0*/  @!P1 IMAD R5, R6, R9, R7 ;  /* 0x0000000906059224 */ /* 0x000fe400078e0207 */
[----:B------:R-:W-:Y:S02]  /*11f0*/  @!P1 IMAD.MOV.U32 R7, RZ, RZ, R3 ;  /* 0x000000ffff079224 */ /* 0x000fe400078e0003 */
[----:B------:R-:W-:Y:S02]  /*1200*/  IMAD R2, R10, R2, R21 ;  /* 0x000000020a027224 */ /* 0x000fe400078e0215 */
[----:B------:R-:W-:-:S02]  /*1210*/  IMAD R20, R5, R4, R13 ;  /* 0x0000000405147224 */ /* 0x000fc400078e020d */
[----:B------:R-:W-:Y:S02]  /*1220*/  IMAD R21, R7, R10, R2 ;  /* 0x0000000a07157224 */ /* 0x000fe400078e0202 */
.L_x_15:
[----:B------:R-:W1:Y:S01]  /*1230*/  LDCU UR4, c[0x0][0xb30] ;  /* 0x00016600ff0477ac */ /* 0x000e620008000800 */
[----:B------:R-:W2:Y:S08]  /*1240*/  S2UR UR37, SR_CgaCtaId ;  /* 0x00000000002579c3 */ /* 0x000eb00000008800 */
[----:B------:R-:W3:Y:S01]  /*1250*/  LDC R40, c[0x0][0xb24] ;  /* 0x0002c900ff287b82 */ /* 0x000ee20000000800 */
[----:B-1----:R-:W-:-:S09]  /*1260*/  UISETP.NE.AND UP1, UPT, UR4, 0x1, UPT ;  /* 0x000000010400788c */ /* 0x002fd2000bf25270 */
[----:B--2---:R-:W-:Y:S05]  /*1270*/  BRA.U UP1, `(.L_x_16) ;  /* 0x0000000101407547 */ /* 0x004fea000b800000 */
[----:B------:R-:W1:Y:S08]  /*1280*/  LDC.64 R4, c[0x0][0xb10] ;  /* 0x0002c400ff047b82 */ /* 0x000e700000000a00 */
[----:B------:R-:W2:Y:S08]  /*1290*/  LDC.64 R2, c[0x0][0xb18] ;  /* 0x0002c600ff027b82 */ /* 0x000eb00000000a00 */
[----:B------:R-:W4:Y:S08]  /*12a0*/  LDC R6, c[0x0][0xb20] ;  /* 0x0002c800ff067b82 */ /* 0x000f300000000800 */
[----:B------:R-:W3:Y:S01]  /*12b0*/  LDC R8, c[0x0][0xb0c] ;  /* 0x0002c300ff087b82 */ /* 0x000ee20000000800 */
[----:B-1----:R-:W-:-:S05]  /*12c0*/  IMAD.HI.U32 R4, R21, R4, RZ ;  /* 0x0000000415047227 */ /* 0x002fca00078e00ff */
[----:B------:R-:W-:Y:S01]  /*12d0*/  SHF.R.U32.HI R4, RZ, R5, R4 ;  /* 0x00000005ff047219 */ /* 0x000fe20000011604 */
[----:B--2---:R-:W-:Y:S01]  /*12e0*/  IMAD.HI.U32 R3, R20, R3, RZ ;  /* 0x0000000314037227 */ /* 0x004fe200078e00ff */
[----:B------:R-:W-:-:S04]  /*12f0*/  ISETP.NE.AND P0, PT, R2, 0x1, PT ;  /* 0x000000010200780c */ /* 0x000fc80003f05270 */
[----:B----4-:R-:W-:-:S04]  /*1300*/  SHF.R.U32.HI R3, RZ, R6, R3 ;  /* 0x00000006ff037219 */ /* 0x010fc80000011603 */
[----:B------:R-:W-:Y:S02]  /*1310*/  SEL R3, R20, R3, !P0 ;  /* 0x0000000314037207 */ /* 0x000fe40004000000 */
[----:B---3--:R-:W-:-:S04]  /*1320*/  ISETP.NE.AND P1, PT, R8, 0x1, PT ;  /* 0x000000010800780c */ /* 0x008fc80003f25270 */
[----:B------:R-:W-:-:S05]  /*1330*/  SEL R4, R21, R4, !P1 ;  /* 0x0000000415047207 */ /* 0x000fca0004800000 */
[----:B------:R-:W-:Y:S02]  /*1340*/  IMAD.IADD R5, R3, 0x1, -R4 ;  /* 0x0000000103057824 */ /* 0x000fe400078e0a04 */
[----:B------:R-:W-:Y:S02]  /*1350*/  IMAD.IADD R3, R4, 0x1, -R3 ;  /* 0x0000000104037824 */ /* 0x000fe400078e0a03 */
[----:B------:R-:W-:Y:S02]  /*1360*/  IMAD R21, R5, R8, R21 ;  /* 0x0000000805157224 */ /* 0x000fe400078e0215 */
[----:B------:R-:W-:-:S07]  /*1370*/  IMAD R20, R3, R2, R20 ;  /* 0x0000000203147224 */ /* 0x000fce00078e0214 */
.L_x_16:
[----:B------:R-:W-:Y:S01]  /*1380*/  BAR.SYNC.DEFER_BLOCKING 0x0 ;  /* 0x0000000000007b1d */ /* 0x000fe20000010000 */
[----:B------:R-:W-:Y:S01]  /*1390*/  UISETP.NE.AND UP1, UPT, UR8, 0x2, UPT ;  /* 0x000000020800788c */ /* 0x000fe2000bf25270 */
[----:B------:R-:W-:Y:S02]  /*13a0*/  ISETP.NE.OR P5, PT, R0, 0x2, !P5 ;  /* 0x000000020000780c */ /* 0x000fe40006fa5670 */
[----:B------:R-:W-:-:S06]  /*13b0*/  LOP3.LUT R2, R103, 0x1f, RZ, 0xc0, !PT ;  /* 0x0000001f67027812 */ /* 0x000fcc00078ec0ff */
[----:B------:R-:W-:Y:S05]  /*13c0*/  BRA.U UP1, `(.L_x_17) ;  /* 0x0000001101807547 */ /* 0x000fea000b800000 */
[----:B------:R-:W1:Y:S01]  /*13d0*/  LDCU UR13, c[0x0][0x38c] ;  /* 0x00007180ff0d77ac */ /* 0x000e620008000800 */
[----:B------:R-:W2:Y:S01]  /*13e0*/  LDC R9, c[0x0][0x370] ;  /* 0x0000dc00ff097b82 */ /* 0x000ea20000000800 */
[----:B------:R-:W-:Y:S01]  /*13f0*/  PLOP3.LUT P1, PT, PT, PT, UP2, 0x80, 0x8 ;  /* 0x000000000008781c */ /* 0x000fe20003f2f028 */
[----:B------:R-:W-:Y:S01]  /*1400*/  IMAD.MOV.U32 R15, RZ, RZ, 0x1 ;  /* 0x00000001ff0f7424 */ /* 0x000fe200078e00ff */
[----:B------:R-:W-:Y:S01]  /*1410*/  ISETP.EQ.OR P4, PT, R2, RZ, P5 ;  /* 0x000000ff0200720c */ /* 0x000fe20002f82670 */
[----:B------:R-:W-:Y:S01]  /*1420*/  IMAD.MOV.U32 R14, RZ, RZ, RZ ;  /* 0x000000ffff0e7224 */ /* 0x000fe200078e00ff */
[----:B------:R-:W-:Y:S02]  /*1430*/  PLOP3.LUT P1, PT, P1, PT, PT, 0x8, 0x80 ;  /* 0x000000000080781c */ /* 0x000fe40000f2e170 */
[----:B------:R-:W-:Y:S01]  /*1440*/  CS2R R12, SRZ ;  /* 0x00000000000c7805 */ /* 0x000fe2000001ff00 */
[----:B------:R-:W-:Y:S01]  /*1450*/  IMAD.MOV.U32 R10, RZ, RZ, 0x1 ;  /* 0x00000001ff0a7424 */ /* 0x000fe200078e00ff */
[----:B------:R-:W4:Y:S01]  /*1460*/  LDC R0, c[0x0][0x374] ;  /* 0x0000dd00ff007b82 */ /* 0x000f220000000800 */
[----:B------:R-:W2:Y:S01]  /*1470*/  LDCU.64 UR22, c[0x0][0x348] ;  /* 0x00006900ff1677ac */ /* 0x000ea20008000a00 */
[----:B------:R-:W-:Y:S01]  /*1480*/  UMOV UR6, URZ ;  /* 0x000000ff00067c82 */ /* 0x000fe20008000000 */
[----:B-1----:R-:W-:-:S04]  /*1490*/  UIADD3 UR5, UPT, UPT, UR13, 0x7f, URZ ;  /* 0x0000007f0d057890 */ /* 0x002fc8000fffe0ff */
[----:B------:R-:W-:-:S04]  /*14a0*/  USHF.R.S32.HI UR4, URZ, 0x1f, UR5 ;  /* 0x0000001fff047899 */ /* 0x000fc80008011405 */
[----:B------:R-:W-:-:S04]  /*14b0*/  ULEA.HI UR4, UR4, UR5, URZ, 0x7 ;  /* 0x0000000504047291 */ /* 0x000fc8000f8f38ff */
[----:B------:R-:W-:Y:S02]  /*14c0*/  USHF.R.S32.HI UR15, URZ, 0x7, UR4 ;  /* 0x00000007ff0f7899 */ /* 0x000fe40008011404 */
[----:B------:R-:W-:Y:S02]  /*14d0*/  UIADD3 UR4, UPT, UPT, UR13, -0x1, URZ ;  /* 0xffffffff0d047890 */ /* 0x000fe4000fffe0ff */
[----:B------:R-:W-:Y:S02]  /*14e0*/  UISETP.LT.U32.AND UP0, UPT, UR15, 0x5, UPT ;  /* 0x000000050f00788c */ /* 0x000fe4000bf01070 */
[----:B------:R-:W-:Y:S02]  /*14f0*/  UISETP.GE.U32.AND UP1, UPT, UR4, -0xff, UPT ;  /* 0xffffff010400788c */ /* 0x000fe4000bf26070 */
[----:B------:R-:W-:Y:S02]  /*1500*/  USEL UR14, UR15, 0x5, UP0 ;  /* 0x000000050f0e7887 */ /* 0x000fe40008000000 */
[----:B------:R-:W-:-:S02]  /*1510*/  UIADD3 UR13, UPT, UPT, UR13, 0xfe, URZ ;  /* 0x000000fe0d0d7890 */ /* 0x000fc4000fffe0ff */
[----:B------:R-:W-:Y:S02]  /*1520*/  UIADD3 UR5, UPT, UPT, UR14, -0x1, URZ ;  /* 0xffffffff0e057890 */ /* 0x000fe4000fffe0ff */
[----:B------:R-:W-:-:S03]  /*1530*/  UIADD3 UR7, UPT, UPT, UR15, -UR14, URZ ;  /* 0x8000000e0f077290 */ /* 0x000fc6000fffe0ff */
[----:B------:R-:W-:-:S04]  /*1540*/  @UP1 UIADD3 UR5, UPT, UPT, UR14, URZ, URZ ;  /* 0x000000ff0e051290 */ /* 0x000fc8000fffe0ff */
[----:B--2---:R-:W-:-:S12]  /*1550*/  UIADD3 UR5, UPT, UPT, UR5, 0x1, URZ ;  /* 0x0000000105057890 */ /* 0x004fd8000fffe0ff */
.L_x_35:
[----:B------:R-:W-:Y:S01]  /*1560*/  UISETP.NE.AND UP0, UPT, UR37, URZ, UPT ;  /* 0x000000ff2500728c */ /* 0x000fe2000bf05270 */
[----:B------:R-:W1:Y:S08]  /*1570*/  S2UR UR37, SR_CgaCtaId ;  /* 0x00000000002579c3 */ /* 0x000e700000008800 */
[----:B------:R-:W-:Y:S05]  /*1580*/  BRA.U UP0, `(.L_x_18) ;  /* 0x0000000100347547 */ /* 0x000fea000b800000 */
[----:B------:R-:W2:Y:S01]  /*1590*/  S2R R2, SR_CgaCtaId ;  /* 0x0000000000027919 */ /* 0x000ea20000008800 */
[----:B------:R-:W-:-:S04]  /*15a0*/  MOV R3, 0x400 ;  /* 0x0000040000037802 */ /* 0x000fc80000000f00 */
[----:B--2---:R-:W-:Y:S02]  /*15b0*/  LEA R3, R2, R3, 0x18 ;  /* 0x0000000302037211 */ /* 0x004fe400078ec0ff */
[----:B------:R-:W-:-:S03]  /*15c0*/  SHF.L.U32 R2, R10, 0x1f, RZ ;  /* 0x0000001f0a027819 */ /* 0x000fc600000006ff */
[----:B------:R-:W-:-:S04]  /*15d0*/  IMAD R3, R12, 0x8, R3 ;  /* 0x000000080c037824 */ /* 0x000fc800078e0203 */
[----:B------:R-:W2:Y:S02]  /*15e0*/  SYNCS.PHASECHK.TRANS64.TRYWAIT P0, [R3+URZ+0x110], R2 ;  /* 0x00011002030075a7 */ /* 0x000ea400080011ff */
[----:B--2---:R-:W-:Y:S05]  /*15f0*/  @!P0 BRA `(.L_x_19) ;  /* 0x0000007800c88947 */ /* 0x004fea0003800000 */
.L_x_126:
[----:B------:R-:W-:Y:S01]  /*1600*/  VIADD R12, R12, 0x1 ;  /* 0x000000010c0c7836 */ /* 0x000fe20000000000 */
[----:B------:R2:W-:Y:S04]  /*1610*/  SYNCS.ARRIVE.TRANS64.A1T0 RZ, [R3+URZ+0x100], RZ ;  /* 0x000100ff03ff79a7 */ /* 0x0005e800081000ff */
[----:B------:R-:W-:-:S04]  /*1620*/  ISETP.NE.AND P0, PT, R12, 0x2, PT ;  /* 0x000000020c00780c */ /* 0x000fc80003f05270 */
[----:B------:R-:W-:Y:S02]  /*1630*/  SEL R12, R12, RZ, P0 ;  /* 0x000000ff0c0c7207 */ /* 0x000fe40000000000 */
[----:B--2---:R-:W-:-:S04]  /*1640*/  SEL R3, RZ, 0x1, P0 ;  /* 0x00000001ff037807 */ /* 0x004fc80000000000 */
[----:B------:R-:W-:-:S07]  /*1650*/  LOP3.LUT R10, R10, R3, RZ, 0x3c, !PT ;  /* 0x000000030a0a7212 */ /* 0x000fce00078e3cff */
.L_x_18:
[----:B------:R-:W-:Y:S01]  /*1660*/  UMOV UR4, 0x400 ;  /* 0x0000040000047882 */ /* 0x000fe20000000000 */
[----:B------:R-:W-:Y:S01]  /*1670*/  SHF.L.U32 R2, R15, 0x1f, RZ ;  /* 0x0000001f0f027819 */ /* 0x000fe200000006ff */
[----:B-1----:R-:W-:Y:S01]  /*1680*/  ULEA UR4, UR37, UR4, 0x18 ;  /* 0x0000000425047291 */ /* 0x002fe2000f8ec0ff */
[----:B------:R-:W-:Y:S01]  /*1690*/  R2UR UR35, R21 ;  /* 0x00000000152372ca */ /* 0x000fe200000e0000 */
[----:B------:R-:W-:Y:S01]  /*16a0*/  UISETP.GE.U32.AND UP0, UPT, UR13, 0xff, UPT ;  /* 0x000000ff0d00788c */ /* 0x000fe2000bf06070 */
[----:B------:R-:W-:Y:S01]  /*16b0*/  R2UR UR11, R20 ;  /* 0x00000000140b72ca */ /* 0x000fe200000e0000 */
[----:B------:R-:W-:Y:S01]  /*16c0*/  ULEA UR8, UR6, UR4, 0x3 ;  /* 0x0000000406087291 */ /* 0x000fe2000f8e18ff */
[----:B------:R-:W-:-:S08]  /*16d0*/  UMOV UR24, URZ ;  /* 0x000000ff00187c82 */ /* 0x000fd00008000000 */
[----:B------:R1:W2:Y:S01]  /*16e0*/  SYNCS.PHASECHK.TRANS64.TRYWAIT P0, [UR8+0x28], R2 ;  /* 0x00002802ff0075a7 */ /* 0x0002a20008001108 */
[----:B------:R-:W-:Y:S02]  /*16f0*/  USHF.L.U32 UR35, UR35, 0x6, URZ ;  /* 0x0000000623237899 */ /* 0x000fe400080006ff */
[----:B------:R-:W-:Y:S01]  /*1700*/  USHF.L.U32 UR11, UR11, 0x8, URZ ;  /* 0x000000080b0b7899 */ /* 0x000fe200080006ff */
[----:B------:R-:W-:Y:S11]  /*1710*/  BRA.U !UP0, `(.L_x_20) ;  /* 0x0000000108a87547 */ /* 0x000ff6000b800000 */
[----:B------:R-:W-:Y:S01]  /*1720*/  UMOV UR16, URZ ;  /* 0x000000ff00107c82 */ /* 0x000fe20008000000 */
[----:B------:R-:W-:-:S05]  /*1730*/  UMOV UR17, UR6 ;  /* 0x0000000600117c82 */ /* 0x000fca0008000000 */
.L_x_25:
[----:B-1----:R-:W-:Y:S01]  /*1740*/  ULEA UR33, UR17, UR4, 0x3 ;  /* 0x0000000411217291 */ /* 0x002fe2000f8e18ff */
[----:B--2---:R-:W-:Y:S01]  /*1750*/  @!P5 MOV R3, 0xa000 ;  /* 0x0000a0000003d802 */ /* 0x004fe20000000f00 */
[----:B--2---:R-:W-:Y:S10]  /*1760*/  @P0 BRA `(.L_x_21) ;  /* 0x00000000000c0947 */ /* 0x004ff40003800000 */
[----:B------:R-:W-:-:S04]  /*1770*/  SHF.L.U32 R5, R15, 0x1f, RZ ;  /* 0x0000001f0f057819 */ /* 0x000fc800000006ff */
[----:B------:R-:W2:Y:S02]  /*1780*/  SYNCS.PHASECHK.TRANS64.TRYWAIT P0, [UR33+0x28], R5 ;  /* 0x00002805ff0075a7 */ /* 0x000ea40008001121 */
[----:B--2---:R-:W-:Y:S05]  /*1790*/  @!P0 BRA `(.L_x_22) ;  /* 0x0000007800748947 */ /* 0x004fea0003800000 */
.L_x_21:
[----:B------:R2:W-:Y:S01]  /*17a0*/  @!P5 SYNCS.ARRIVE.TRANS64 RZ, [UR33], R3 ;  /* 0x00000003ffffd9a7 */ /* 0x0005e20008000021 */
[----:B------:R-:W-:Y:S04]  /*17b0*/  BSSY.RECONVERGENT B0, `(.L_x_23) ;  /* 0x0000003000007945 */ /* 0x000fe80003800200 */
[----:B------:R-:W-:Y:S05]  /*17c0*/  @P4 BRA `(.L_x_24) ;  /* 0x0000000000044947 */ /* 0x000fea0003800000 */
[----:B------:R-:W-:Y:S05]  /*17d0*/  BPT.TRAP 0x1 ;  /* 0x000000040000795c */ /* 0x000fea0000300000 */
.L_x_24:
[----:B------:R-:W-:Y:S05]  /*17e0*/  BSYNC.RECONVERGENT B0 ;  /* 0x0000000000007941 */ /* 0x000fea0003800200 */
.L_x_23:
[----:B------:R-:W-:Y:S02]  /*17f0*/  UIADD3 UR6, UPT, UPT, UR17, 0x1, URZ ;  /* 0x0000000111067890 */ /* 0x000fe4000fffe0ff */
[----:B------:R-:W-:Y:S02]  /*1800*/  ULEA UR32, UR17, UR4, 0xd ;  /* 0x0000000411207291 */ /* 0x000fe4000f8e68ff */
[----:B------:R-:W-:Y:S02]  /*1810*/  UISETP.NE.AND UP0, UPT, UR6, 0x5, UPT ;  /* 0x000000050600788c */ /* 0x000fe4000bf05270 */
[----:B------:R-:W-:Y:S02]  /*1820*/  UIADD3 UR26, UP1, UPT, UR22, 0x80, URZ ;  /* 0x00000080161a7890 */ /* 0x000fe4000ff3e0ff */
[----:B------:R-:W-:Y:S02]  /*1830*/  USEL UR9, URZ, 0x1, UP0 ;  /* 0x00000001ff097887 */ /* 0x000fe40008000000 */
[----:B------:R-:W-:-:S02]  /*1840*/  USEL UR6, UR6, URZ, UP0 ;  /* 0x000000ff06067287 */ /* 0x000fc40008000000 */
[----:B------:R-:W-:Y:S02]  /*1850*/  UIADD3 UR20, UP0, UPT, UR22, 0x180, URZ ;  /* 0x0000018016147890 */ /* 0x000fe4000ff1e0ff */
[----:B------:R-:W-:Y:S01]  /*1860*/  ULEA UR8, UR6, UR4, 0x3 ;  /* 0x0000000406087291 */ /* 0x000fe2000f8e18ff */
[----:B------:R-:W-:Y:S01]  /*1870*/  LOP3.LUT R15, R15, UR9, RZ, 0x3c, !PT ;  /* 0x000000090f0f7c12 */ /* 0x000fe2000f8e3cff */
[----:B------:R-:W-:Y:S02]  /*1880*/  USHF.L.U32 UR34, UR16, 0x7, URZ ;  /* 0x0000000710227899 */ /* 0x000fe400080006ff */
[----:B------:R-:W-:Y:S01]  /*1890*/  UIADD3.X UR27, UPT, UPT, URZ, UR23, URZ, UP1, !UPT ;  /* 0x00000017ff1b7290 */ /* 0x000fe20008ffe4ff */
[----:B-1----:R-:W-:Y:S01]  /*18a0*/  SHF.L.U32 R2, R15, 0x1f, RZ ;  /* 0x0000001f0f027819 */ /* 0x002fe200000006ff */
[----:B------:R-:W-:Y:S02]  /*18b0*/  UIADD3 UR32, UPT, UPT, UR32, 0x6400, URZ ;  /* 0x0000640020207890 */ /* 0x000fe4000fffe0ff */
[----:B------:R-:W-:Y:S01]  /*18c0*/  UIADD3.X UR21, UPT, UPT, URZ, UR23, URZ, UP0, !UPT ;  /* 0x00000017ff157290 */ /* 0x000fe200087fe4ff */
[----:B------:R1:W1:Y:S01]  /*18d0*/  SYNCS.PHASECHK.TRANS64.TRYWAIT P0, [UR8+0x28], R2 ;  /* 0x00002802ff0075a7 */ /* 0x0002620008001108 */
[----:B------:R-:W-:Y:S01]  /*18e0*/  ULEA UR8, UR17, UR4, 0xf ;  /* 0x0000000411087291 */ /* 0x000fe2000f8e78ff */
[----:B------:R-:W-:Y:S01]  /*18f0*/  UMOV UR18, 0x0 ;  /* 0x0000000000127882 */ /* 0x000fe20000000000 */
[----:B------:R-:W-:-:S02]  /*1900*/  UMOV UR19, 0x10000000 ;  /* 0x1000000000137882 */ /* 0x000fc40000000000 */
[----:B------:R-:W-:Y:S01]  /*1910*/  UIADD3 UR8, UPT, UPT, UR8, 0x10400, URZ ;  /* 0x0001040008087890 */ /* 0x000fe2000fffe0ff */
[----:B------:R1:W-:Y:S01]  /*1920*/  UTMALDG.3D [UR32], [UR26], desc[UR18] ;  /* 0x000012201a0075b4 */ /* 0x0003e20008011000 */
[----:B------:R-:W-:Y:S01]  /*1930*/  UMOV UR12, UR36 ;  /* 0x00000024000c7c82 */ /* 0x000fe20008000000 */
[----:B------:R-:W-:Y:S01]  /*1940*/  UMOV UR9, UR33 ;  /* 0x0000002100097c82 */ /* 0x000fe20008000000 */
[----:B------:R-:W-:Y:S01]  /*1950*/  UMOV UR10, UR34 ;  /* 0x00000022000a7c82 */ /* 0x000fe20008000000 */
[----:B------:R-:W-:Y:S01]  /*1960*/  UIADD3 UR16, UPT, UPT, UR16, 0x1, URZ ;  /* 0x0000000110107890 */ /* 0x000fe2000fffe0ff */
[----:B------:R-:W-:Y:S01]  /*1970*/  UMOV UR24, UR5 ;  /* 0x0000000500187c82 */ /* 0x000fe20008000000 */
[----:B------:R-:W-:Y:S02]  /*1980*/  UMOV UR17, UR6 ;  /* 0x0000000600117c82 */ /* 0x000fe40008000000 */
[----:B------:R1:W-:Y:S01]  /*1990*/  UTMALDG.3D [UR8], [UR20], desc[UR18] ;  /* 0x00001208140075b4 */ /* 0x0003e20008011000 */
[----:B------:R-:W-:-:S09]  /*19a0*/  UISETP.NE.AND UP0, UPT, UR16, UR5, UPT ;  /* 0x000000051000728c */ /* 0x000fd2000bf05270 */
[----:B------:R-:W-:Y:S05]  /*19b0*/  BRA.U UP0, `(.L_x_25) ;  /* 0xfffffffd00607547 */ /* 0x000fea000b83ffff */
.L_x_20:
[----:B-1----:R-:W-:Y:S01]  /*19c0*/  ULEA UR8, UR6, UR4, 0x3 ;  /* 0x0000000406087291 */ /* 0x002fe2000f8e18ff */
[----:B------:R-:W-:Y:S01]  /*19d0*/  SHF.L.U32 R2, R15, 0x1f, RZ ;  /* 0x0000001f0f027819 */ /* 0x000fe200000006ff */
[----:B------:R-:W-:Y:S01]  /*19e0*/  @!P1 SYNCS.ARRIVE.TRANS64.A1T0 RZ, [UR4+0x98], RZ ;  /* 0x000098ffffff99a7 */ /* 0x000fe20008100004 */
[----:B------:R-:W-:-:S06]  /*19f0*/  UISETP.GT.AND UP0, UPT, UR15, UR14, UPT ;  /* 0x0000000e0f00728c */ /* 0x000fcc000bf04270 */
[----:B--2---:R1:W2:Y:S03]  /*1a00*/  SYNCS.PHASECHK.TRANS64.TRYWAIT P0, [UR8+0x28], R2 ;  /* 0x00002802ff0075a7 */ /* 0x0042a60008001108 */
[----:B------:R-:W-:Y:S05]  /*1a10*/  BRA.U !UP0, `(.L_x_26) ;  /* 0x0000000108ac7547 */ /* 0x000fea000b800000 */
[----:B------:R-:W-:Y:S01]  /*1a20*/  UIADD3 UR21, UPT, UPT, UR7, UR24, URZ ;  /* 0x0000001807157290 */ /* 0x000fe2000fffe0ff */
[----:B------:R-:W-:-:S11]  /*1a30*/  UMOV UR25, UR6 ;  /* 0x0000000600197c82 */ /* 0x000fd60008000000 */
.L_x_31:
[----:B-1----:R-:W-:Y:S01]  /*1a40*/  ULEA UR17, UR25, UR4, 0x3 ;  /* 0x0000000419117291 */ /* 0x002fe2000f8e18ff */
[----:B--2---:R-:W-:Y:S01]  /*1a50*/  @!P5 MOV R3, 0xa000 ;  /* 0x0000a0000003d802 */ /* 0x004fe20000000f00 */
[----:B--2---:R-:W-:Y:S10]  /*1a60*/  @P0 BRA `(.L_x_27) ;  /* 0x00000000000c0947 */ /* 0x004ff40003800000 */
[----:B------:R-:W-:-:S04]  /*1a70*/  SHF.L.U32 R5, R15, 0x1f, RZ ;  /* 0x0000001f0f057819 */ /* 0x000fc800000006ff */
[----:B------:R-:W2:Y:S02]  /*1a80*/  SYNCS.PHASECHK.TRANS64.TRYWAIT P0, [UR17+0x28], R5 ;  /* 0x00002805ff0075a7 */ /* 0x000ea40008001111 */
[----:B--2---:R-:W-:Y:S05]  /*1a90*/  @!P0 BRA `(.L_x_28) ;  /* 0x0000007400cc8947 */ /* 0x004fea0003800000 */
.L_x_27:
[----:B------:R2:W-:Y:S01]  /*1aa0*/  @!P5 SYNCS.ARRIVE.TRANS64 RZ, [UR17], R3 ;  /* 0x00000003ffffd9a7 */ /* 0x0005e20008000011 */
[----:B------:R-:W-:Y:S04]  /*1ab0*/  BSSY.RECONVERGENT B0, `(.L_x_29) ;  /* 0x0000003000007945 */ /* 0x000fe80003800200 */
[----:B------:R-:W-:Y:S05]  /*1ac0*/  @P4 BRA `(.L_x_30) ;  /* 0x0000000000044947 */ /* 0x000fea0003800000 */
[----:B------:R-:W-:Y:S05]  /*1ad0*/  BPT.TRAP 0x1 ;  /* 0x000000040000795c */ /* 0x000fea0000300000 */
.L_x_30:
[----:B------:R-:W-:Y:S05]  /*1ae0*/  BSYNC.RECONVERGENT B0 ;  /* 0x0000000000007941 */ /* 0x000fea0003800200 */
.L_x_29:
        /* <DEDUP_REMOVED lines=10> */
[----:B------:R-:W-:Y:S01]  /*1b90*/  UIADD3 UR16, UPT, UPT, UR16, 0x6400, URZ ;  /* 0x0000640010107890 */ /* 0x000fe2000fffe0ff */
[----:B-1----:R-:W-:Y:S01]  /*1ba0*/  SHF.L.U32 R2, R15, 0x1f, RZ ;  /* 0x0000001f0f027819 */ /* 0x002fe200000006ff */
[----:B------:R-:W-:Y:S02]  /*1bb0*/  UIADD3.X UR31, UPT, UPT, URZ, UR23, URZ, UP1, !UPT ;  /* 0x00000017ff1f7290 */ /* 0x000fe40008ffe4ff */
[----:B------:R-:W-:Y:S01]  /*1bc0*/  UIADD3.X UR29, UPT, UPT, URZ, UR23, URZ, UP0, !UPT ;  /* 0x00000017ff1d7290 */ /* 0x000fe200087fe4ff */
[----:B------:R1:W1:Y:S01]  /*1bd0*/  SYNCS.PHASECHK.TRANS64.TRYWAIT P0, [UR8+0x28], R2 ;  /* 0x00002802ff0075a7 */ /* 0x0002620008001108 */
[----:B------:R-:W-:Y:S01]  /*1be0*/  ULEA UR8, UR25, UR4, 0xf ;  /* 0x0000000419087291 */ /* 0x000fe2000f8e78ff */
[----:B------:R-:W-:Y:S01]  /*1bf0*/  UMOV UR26, 0x0 ;  /* 0x00000000001a7882 */ /* 0x000fe20000000000 */
[----:B------:R-:W-:-:S02]  /*1c00*/  UMOV UR27, 0x10000000 ;  /* 0x10000000001b7882 */ /* 0x000fc40000000000 */
[----:B------:R-:W-:Y:S01]  /*1c10*/  UIADD3 UR8, UPT, UPT, UR8, 0x10400, URZ ;  /* 0x0001040008087890 */ /* 0x000fe2000fffe0ff */
[----:B------:R-:W-:Y:S01]  /*1c20*/  UMOV UR19, UR35 ;  /* 0x0000002300137c82 */ /* 0x000fe20008000000 */
[----:B------:R-:W-:Y:S01]  /*1c30*/  UMOV UR20, UR36 ;  /* 0x0000002400147c82 */ /* 0x000fe20008000000 */
[----:B------:R-:W-:Y:S01]  /*1c40*/  UMOV UR12, UR36 ;  /* 0x00000024000c7c82 */ /* 0x000fe20008000000 */
[----:B------:R-:W-:Y:S01]  /*1c50*/  UMOV UR9, UR17 ;  /* 0x0000001100097c82 */ /* 0x000fe20008000000 */
[----:B------:R-:W-:Y:S01]  /*1c60*/  UMOV UR10, UR18 ;  /* 0x00000012000a7c82 */ /* 0x000fe20008000000 */
[----:B------:R1:W-:Y:S01]  /*1c70*/  UTMALDG.3D [UR16], [UR30], desc[UR26] ;  /* 0x00001a101e0075b4 */ /* 0x0003e20008011000 */
[----:B------:R-:W-:Y:S01]  /*1c80*/  UIADD3 UR24, UPT, UPT, UR24, 0x1, URZ ;  /* 0x0000000118187890 */ /* 0x000fe2000fffe0ff */
[----:B------:R-:W-:-:S03]  /*1c90*/  UMOV UR25, UR6 ;  /* 0x0000000600197c82 */ /* 0x000fc60008000000 */
[----:B------:R-:W-:Y:S01]  /*1ca0*/  UISETP.NE.AND UP0, UPT, UR24, UR21, UPT ;  /* 0x000000151800728c */ /* 0x000fe2000bf05270 */
[----:B------:R1:W-:Y:S08]  /*1cb0*/  UTMALDG.3D [UR8], [UR28], desc[UR26] ;  /* 0x00001a081c0075b4 */ /* 0x0003f00008011000 */
[----:B------:R-:W-:Y:S05]  /*1cc0*/  BRA.U UP0, `(.L_x_31) ;  /* 0xfffffffd005c7547 */ /* 0x000fea000b83ffff */
.L_x_26:
[C---:B-1----:R-:W-:Y:S01]  /*1cd0*/  LEA R2, R14.reuse, UR4, 0x3 ;  /* 0x000000040e027c11 */ /* 0x042fe2000f8e18ff */
[----:B------:R-:W-:Y:S01]  /*1ce0*/  NOP ;  /* 0x0000000000007918 */ /* 0x000fe20000000000 */
[----:B--2---:R-:W-:Y:S02]  /*1cf0*/  SHF.L.U32 R3, R13, 0x1f, RZ ;  /* 0x0000001f0d037819 */ /* 0x004fe400000006ff */
[----:B------:R-:W-:Y:S02]  /*1d00*/  LEA R4, R14, UR4, 0x4 ;  /* 0x000000040e047c11 */ /* 0x000fe4000f8e20ff */
[----:B------:R-:W1:Y:S02]  /*1d10*/  SYNCS.PHASECHK.TRANS64.TRYWAIT P0, [R2+URZ+0xa0], R3 ;  /* 0x0000a003020075a7 */ /* 0x000e6400080011ff */
[----:B-1----:R-:W-:Y:S05]  /*1d20*/  @!P0 BRA `(.L_x_32) ;  /* 0x0000007400408947 */ /* 0x002fea0003800000 */
.L_x_129:
[----:B------:R-:W2:Y:S01]  /*1d30*/  LDS.128 R4, [R4+0x130] ;  /* 0x0001300004047984 */ /* 0x000ea20000000c00 */
[----:B---3--:R-:W-:Y:S01]  /*1d40*/  ISETP.GE.AND P0, PT, R40, 0x1, PT ;  /* 0x000000012800780c */ /* 0x008fe20003f06270 */
[----:B-1----:R-:W-:Y:S01]  /*1d50*/  VIADD R2, R2, 0xb0 ;  /* 0x000000b002027836 */ /* 0x002fe20000000000 */
[----:B------:R-:W-:Y:S01]  /*1d60*/  @!PT LDS RZ, [RZ] ;  /* 0x00000000fffff984 */ /* 0x000fe20000000800 */
[----:B------:R-:W-:Y:S01]  /*1d70*/  @!PT LDS RZ, [RZ] ;  /* 0x00000000fffff984 */ /* 0x000fe20000000800 */
[----:B------:R-:W-:Y:S01]  /*1d80*/  @!PT LDS RZ, [RZ] ;  /* 0x00000000fffff984 */ /* 0x000fe20000000800 */
[----:B------:R-:W-:Y:S01]  /*1d90*/  @!PT LDS RZ, [RZ] ;  /* 0x00000000fffff984 */ /* 0x000fe20000000800 */
[----:B------:R1:W-:Y:S06]  /*1da0*/  MEMBAR.ALL.CTA ;  /* 0x0000000000007992 */ /* 0x0003ec0000008000 */
[----:B-1----:R-:W1:Y:S01]  /*1db0*/  FENCE.VIEW.ASYNC.S ;  /* 0x00000000000073c6 */ /* 0x002e620000000000 */
[----:B------:R-:W-:-:S04]  /*1dc0*/  PRMT R2, RZ, 0x654, R2 ;  /* 0x00000654ff027816 */ /* 0x000fc80000000002 */
[----:B-1----:R1:W-:Y:S01]  /*1dd0*/  SYNCS.ARRIVE.TRANS64.RED.A1T0 RZ, [R2+URZ], RZ ;  /* 0x000000ff02ff79a7 */ /* 0x0023e200081004ff */
[----:B--2---:R-:W-:-:S13]  /*1de0*/  LOP3.LUT P2, RZ, R6, 0x1, RZ, 0xc0, !PT ;  /* 0x0000000106ff7812 */ /* 0x004fda000784c0ff */
[----:B------:R-:W-:Y:S01]  /*1df0*/  @P2 SHF.R.U32.HI R3, RZ, 0x10, R5 ;  /* 0x00000010ff032819 */ /* 0x000fe20000011605 */
[----:B------:R-:W-:Y:S01]  /*1e00*/  VOTEU.ANY UP0, P2 ;  /* 0x0000000000ff7886 */ /* 0x000fe20001000100 */
[----:B------:R-:W-:Y:S02]  /*1e10*/  @P2 MOV R11, R4 ;  /* 0x00000004000b2202 */ /* 0x000fe40000000f00 */
[----:B------:R-:W-:Y:S02]  /*1e20*/  @P2 R2UR.BROADCAST UR8, R3 ;  /* 0x00000000030822ca */ /* 0x000fe400008e0000 */
[----:B------:R-:W-:-:S11]  /*1e30*/  @P2 LOP3.LUT R8, R5, 0xffff, RZ, 0xc0, !PT ;  /* 0x0000ffff05082812 */ /* 0x000fd600078ec0ff */
[----:B------:R-:W-:Y:S01]  /*1e40*/  @UP0 UMOV UR36, UR8 ;  /* 0x0000000800240c82 */ /* 0x000fe20008000000 */
[----:B-1----:R-:W-:Y:S05]  /*1e50*/  @!P0 BRA `(.L_x_33) ;  /* 0x0000000000b88947 */ /* 0x002fea0003800000 */
[----:B------:R-:W4:Y:S01]  /*1e60*/  LDC.64 R4, c[0x0][0xb18] ;  /* 0x0002c600ff047b82 */ /* 0x000f220000000a00 */
[----:B------:R-:W-:-:S07]  /*1e70*/  ISETP.NE.AND P3, PT, R40, 0x1, PT ;  /* 0x000000012800780c */ /* 0x000fce0003f65270 */
[----:B------:R-:W1:Y:S08]  /*1e80*/  LDC.64 R6, c[0x0][0xb10] ;  /* 0x0002c400ff067b82 */ /* 0x000e700000000a00 */
[----:B------:R-:W2:Y:S08]  /*1e90*/  LDC R16, c[0x0][0xb20] ;  /* 0x0002c800ff107b82 */ /* 0x000eb00000000800 */
[----:B------:R-:W3:Y:S01]  /*1ea0*/  LDC R18, c[0x0][0xb0c] ;  /* 0x0002c300ff127b82 */ /* 0x000ee20000000800 */
[----:B----4-:R-:W-:Y:S01]  /*1eb0*/  IMAD.HI.U32 R17, R0, R5, RZ ;  /* 0x0000000500117227 */ /* 0x010fe200078e00ff */
[----:B------:R-:W-:-:S03]  /*1ec0*/  ISETP.NE.AND P0, PT, R4, 0x1, PT ;  /* 0x000000010400780c */ /* 0x000fc60003f05270 */
[----:B------:R-:W-:-:S03]  /*1ed0*/  IMAD.HI.U32 R5, R8, R5, RZ ;  /* 0x0000000508057227 */ /* 0x000fc600078e00ff */
[----:B------:R-:W4:Y:S01]  /*1ee0*/  LDC.64 R2, c[0x0][0xb28] ;  /* 0x0002ca00ff027b82 */ /* 0x000f220000000a00 */
[----:B-1----:R-:W-:-:S04]  /*1ef0*/  IMAD.HI.U32 R20, R9, R6, RZ ;  /* 0x0000000609147227 */ /* 0x002fc800078e00ff */
[----:B------:R-:W-:Y:S01]  /*1f00*/  IMAD.HI.U32 R22, R11, R6, RZ ;  /* 0x000000060b167227 */ /* 0x000fe200078e00ff */
[----:B------:R-:W-:Y:S02]  /*1f10*/  SHF.R.U32.HI R20, RZ, R7, R20 ;  /* 0x00000007ff147219 */ /* 0x000fe40000011614 */
[-C--:B--2---:R-:W-:Y:S02]  /*1f20*/  SHF.R.U32.HI R17, RZ, R16.reuse, R17 ;  /* 0x00000010ff117219 */ /* 0x084fe40000011611 */
[----:B------:R-:W-:Y:S02]  /*1f30*/  SHF.R.U32.HI R5, RZ, R16, R5 ;  /* 0x00000010ff057219 */ /* 0x000fe40000011605 */
[----:B------:R-:W-:Y:S02]  /*1f40*/  SEL R17, R0, R17, !P0 ;  /* 0x0000001100117207 */ /* 0x000fe40004000000 */
[----:B------:R-:W-:Y:S02]  /*1f50*/  SHF.R.U32.HI R22, RZ, R7, R22 ;  /* 0x00000007ff167219 */ /* 0x000fe40000011616 */
[----:B---3--:R-:W-:-:S02]  /*1f60*/  ISETP.NE.AND P1, PT, R18, 0x1, PT ;  /* 0x000000011200780c */ /* 0x008fc40003f25270 */
[----:B------:R-:W-:Y:S02]  /*1f70*/  SEL R5, R8, R5, !P0 ;  /* 0x0000000508057207 */ /* 0x000fe40004000000 */
[----:B------:R-:W-:Y:S02]  /*1f80*/  SEL R19, R9, R20, !P1 ;  /* 0x0000001409137207 */ /* 0x000fe40004800000 */
[----:B------:R-:W-:Y:S01]  /*1f90*/  SEL R7, R11, R22, !P1 ;  /* 0x000000160b077207 */ /* 0x000fe20004800000 */
[----:B----4-:R-:W-:-:S04]  /*1fa0*/  IMAD.HI.U32 R20, R17, R2, RZ ;  /* 0x0000000211147227 */ /* 0x010fc800078e00ff */
[----:B------:R-:W-:Y:S01]  /*1fb0*/  IMAD.HI.U32 R6, R19, R2, RZ ;  /* 0x0000000213067227 */ /* 0x000fe200078e00ff */
[----:B------:R-:W-:-:S04]  /*1fc0*/  @P3 SHF.R.U32.HI R17, RZ, R3, R20 ;  /* 0x00000003ff113219 */ /* 0x000fc80000011614 */
[----:B------:R-:W-:Y:S01]  /*1fd0*/  @P3 SHF.R.U32.HI R19, RZ, R3, R6 ;  /* 0x00000003ff133219 */ /* 0x000fe20000011606 */
[----:B------:R-:W-:-:S04]  /*1fe0*/  IMAD R17, R40, R17, RZ ;  /* 0x0000001128117224 */ /* 0x000fc800078e02ff */
[----:B------:R-:W-:Y:S01]  /*1ff0*/  IMAD R6, R40, R19, RZ ;  /* 0x0000001328067224 */ /* 0x000fe200078e02ff */
[C---:B------:R-:W-:Y:S02]  /*2000*/  ISETP.GE.AND P0, PT, R5.reuse, R17, PT ;  /* 0x000000110500720c */ /* 0x040fe40003f06270 */
[----:B------:R-:W-:Y:S02]  /*2010*/  IADD3 R17, PT, PT, -R5, RZ, RZ ;  /* 0x000000ff05117210 */ /* 0x000fe40007ffe1ff */
[----:B------:R-:W-:Y:S01]  /*2020*/  ISETP.GE.OR P0, PT, R7, R6, P0 ;  /* 0x000000060700720c */ /* 0x000fe20000706670 */
[----:B------:R-:W-:-:S04]  /*2030*/  IMAD.HI.U32 R6, R5, R2, RZ ;  /* 0x0000000205067227 */ /* 0x000fc800078e00ff */
[----:B------:R-:W-:Y:S01]  /*2040*/  IMAD R8, R4, R17, R8 ;  /* 0x0000001104087224 */ /* 0x000fe200078e0208 */
[----:B------:R-:W-:-:S04]  /*2050*/  SHF.R.U32.HI R6, RZ, R3, R6 ;  /* 0x00000003ff067219 */ /* 0x000fc80000011606 */
[----:B------:R-:W-:-:S03]  /*2060*/  SEL R6, R5, R6, !P3 ;  /* 0x0000000605067207 */ /* 0x000fc60005800000 */
[----:B------:R-:W-:-:S04]  /*2070*/  @!P0 IMAD.HI.U32 R16, R7, R2, RZ ;  /* 0x0000000207108227 */ /* 0x000fc800078e00ff */
[----:B------:R-:W-:Y:S01]  /*2080*/  IMAD.MOV R2, RZ, RZ, -R6 ;  /* 0x000000ffff027224 */ /* 0x000fe200078e0a06 */
[----:B------:R-:W-:-:S03]  /*2090*/  @!P0 SHF.R.U32.HI R16, RZ, R3, R16 ;  /* 0x00000003ff108219 */ /* 0x000fc60000011610 */
[----:B------:R-:W-:Y:S01]  /*20a0*/  IMAD R2, R40, R2, R5 ;  /* 0x0000000228027224 */ /* 0x000fe200078e0205 */
        /* <DEDUP_REMOVED lines=9> */
.L_x_33:
[----:B------:R-:W1:Y:S02]  /*2140*/  LDCU UR8, c[0x0][0xb30] ;  /* 0x00016600ff0877ac */ /* 0x000e640008000800 */
[----:B-1----:R-:W-:-:S09]  /*2150*/  UISETP.NE.AND UP0, UPT, UR8, 0x1, UPT ;  /* 0x000000010800788c */ /* 0x002fd2000bf05270 */
[----:B------:R-:W-:Y:S05]  /*2160*/  BRA.U UP0, `(.L_x_34) ;  /* 0x0000000100407547 */ /* 0x000fea000b800000 */
[----:B------:R-:W1:Y:S08]  /*2170*/  LDC.64 R4, c[0x0][0xb10] ;  /* 0x0002c400ff047b82 */ /* 0x000e700000000a00 */
[----:B------:R-:W2:Y:S08]  /*2180*/  LDC.64 R2, c[0x0][0xb18] ;  /* 0x0002c600ff027b82 */ /* 0x000eb00000000a00 */
[----:B------:R-:W3:Y:S08]  /*2190*/  LDC R6, c[0x0][0xb20] ;  /* 0x0002c800ff067b82 */ /* 0x000ef00000000800 */
[----:B------:R-:W4:Y:S01]  /*21a0*/  LDC R16, c[0x0][0xb0c] ;  /* 0x0002c300ff107b82 */ /* 0x000f220000000800 */
[----:B-1----:R-:W-:-:S05]  /*21b0*/  IMAD.HI.U32 R4, R11, R4, RZ ;  /* 0x000000040b047227 */ /* 0x002fca00078e00ff */
[----:B------:R-:W-:Y:S01]  /*21c0*/  SHF.R.U32.HI R4, RZ, R5, R4 ;  /* 0x00000005ff047219 */ /* 0x000fe20000011604 */
[----:B--2---:R-:W-:Y:S01]  /*21d0*/  IMAD.HI.U32 R3, R8, R3, RZ ;  /* 0x0000000308037227 */ /* 0x004fe200078e00ff */
[----:B------:R-:W-:-:S04]  /*21e0*/  ISETP.NE.AND P0, PT, R2, 0x1, PT ;  /* 0x000000010200780c */ /* 0x000fc80003f05270 */
[----:B---3--:R-:W-:-:S04]  /*21f0*/  SHF.R.U32.HI R3, RZ, R6, R3 ;  /* 0x00000006ff037219 */ /* 0x008fc80000011603 */
[----:B------:R-:W-:Y:S02]  /*2200*/  SEL R3, R8, R3, !P0 ;  /* 0x0000000308037207 */ /* 0x000fe40004000000 */
[----:B----4-:R-:W-:-:S04]  /*2210*/  ISETP.NE.AND P1, PT, R16, 0x1, PT ;  /* 0x000000011000780c */ /* 0x010fc80003f25270 */
[----:B------:R-:W-:-:S05]  /*2220*/  SEL R4, R11, R4, !P1 ;  /* 0x000000040b047207 */ /* 0x000fca0004800000 */
[----:B------:R-:W-:Y:S02]  /*2230*/  IMAD.IADD R5, R3, 0x1, -R4 ;  /* 0x0000000103057824 */ /* 0x000fe400078e0a04 */
[----:B------:R-:W-:Y:S02]  /*2240*/  IMAD.IADD R3, R4, 0x1, -R3 ;  /* 0x0000000104037824 */ /* 0x000fe400078e0a03 */
[----:B------:R-:W-:Y:S02]  /*2250*/  IMAD R11, R5, R16, R11 ;  /* 0x00000010050b7224 */ /* 0x000fe400078e020b */
[----:B------:R-:W-:-:S07]  /*2260*/  IMAD R8, R3, R2, R8 ;  /* 0x0000000203087224 */ /* 0x000fce00078e0208 */
.L_x_34:
[----:B------:R-:W-:Y:S01]  /*2270*/  VIADD R14, R14, 0x1 ;  /* 0x000000010e0e7836 */ /* 0x000fe20000000000 */
[----:B------:R-:W-:Y:S01]  /*2280*/  PLOP3.LUT P1, PT, PT, PT, PT, 0x80, 0x8 ;  /* 0x000000000008781c */ /* 0x000fe20003f2f070 */
[----:B------:R-:W-:Y:S02]  /*2290*/  IMAD.IADD R21, R11, 0x1, R90 ;  /* 0x000000010b157824 */ /* 0x000fe400078e025a */
[----:B------:R-:W-:Y:S01]  /*22a0*/  IMAD.IADD R20, R8, 0x1, R83 ;  /* 0x0000000108147824 */ /* 0x000fe200078e0253 */
[----:B------:R-:W-:-:S04]  /*22b0*/  ISETP.NE.AND P0, PT, R14, 0x2, PT ;  /* 0x000000020e00780c */ /* 0x000fc80003f05270 */
[----:B------:R-:W-:Y:S02]  /*22c0*/  SEL R2, RZ, 0x1, P0 ;  /* 0x00000001ff027807 */ /* 0x000fe40000000000 */
[----:B------:R-:W-:Y:S02]  /*22d0*/  SEL R14, R14, RZ, P0 ;  /* 0x000000ff0e0e7207 */ /* 0x000fe40000000000 */
[----:B------:R-:W-:Y:S01]  /*22e0*/  LOP3.LUT R13, R13, R2, RZ, 0x3c, !PT ;  /* 0x000000020d0d7212 */ /* 0x000fe200078e3cff */
[----:B------:R-:W-:Y:S06]  /*22f0*/  @P2 BRA `(.L_x_35) ;  /* 0xfffffff000982947 */ /* 0x000fec000383ffff */
[----:B------:R-:W-:Y:S01]  /*2300*/  UIADD3 UR4, UPT, UPT, UR4, 0x28, URZ ;  /* 0x0000002804047890 */ /* 0x000fe2000fffe0ff */
[----:B------:R-:W-:-:S03]  /*2310*/  SHF.L.U32 R3, R15, 0x1f, RZ ;  /* 0x0000001f0f037819 */ /* 0x000fc600000006ff */
[----:B------:R-:W-:-:S09]  /*2320*/  ULEA UR5, UR6, UR4, 0x3 ;  /* 0x0000000406057291 */ /* 0x000fd2000f8e18ff */
[----:B------:R-:W1:Y:S02]  /*2330*/  SYNCS.PHASECHK.TRANS64.TRYWAIT P0, [UR5], R3 ;  /* 0x00000003ff0075a7 */ /* 0x000e640008001105 */
[----:B-1----:R-:W-:Y:S05]  /*2340*/  @!P0 BRA `(.L_x_36) ;  /* 0x0000006c00cc8947 */ /* 0x002fea0003800000 */
.L_x_131:
[----:B------:R-:W-:-:S04]  /*2350*/  UIADD3 UR6, UPT, UPT, UR6, 0x1, URZ ;  /* 0x0000000106067890 */ /* 0x000fc8000fffe0ff */
[----:B------:R-:W-:-:S04]  /*2360*/  UISETP.NE.AND UP0, UPT, UR6, 0x5, UPT ;  /* 0x000000050600788c */ /* 0x000fc8000bf05270 */
[----:B------:R-:W-:Y:S02]  /*2370*/  USEL UR7, URZ, 0x1, UP0 ;  /* 0x00000001ff077887 */ /* 0x000fe40008000000 */
[----:B------:R-:W-:-:S04]  /*2380*/  USEL UR6, UR6, URZ, UP0 ;  /* 0x000000ff06067287 */ /* 0x000fc80008000000 */
[----:B------:R-:W-:Y:S01]  /*2390*/  ULEA UR5, UR6, UR4, 0x3 ;  /* 0x0000000406057291 */ /* 0x000fe2000f8e18ff */
[----:B------:R-:W-:-:S04]  /*23a0*/  LOP3.LUT R2, R15, UR7, RZ, 0x3c, !PT ;  /* 0x000000070f027c12 */ /* 0x000fc8000f8e3cff */
[----:B-1----:R-:W-:-:S04]  /*23b0*/  SHF.L.U32 R3, R2, 0x1f, RZ ;  /* 0x0000001f02037819 */ /* 0x002fc800000006ff */
[----:B------:R-:W1:Y:S02]  /*23c0*/  SYNCS.PHASECHK.TRANS64.TRYWAIT P0, [UR5], R3 ;  /* 0x00000003ff0075a7 */ /* 0x000e640008001105 */
[----:B-1----:R-:W-:Y:S05]  /*23d0*/  @!P0 BRA `(.L_x_37) ;  /* 0x0000006c00c08947 */ /* 0x002fea0003800000 */
.L_x_133:
        /* <DEDUP_REMOVED lines=9> */
.L_x_135:
        /* <DEDUP_REMOVED lines=9> */
.L_x_137:
[----:B------:R-:W-:-:S04]  /*2500*/  UIADD3 UR6, UPT, UPT, UR6, 0x1, URZ ;  /* 0x0000000106067890 */ /* 0x000fc8000fffe0ff */
[----:B------:R-:W-:-:S04]  /*2510*/  UISETP.NE.AND UP0, UPT, UR6, 0x5, UPT ;  /* 0x000000050600788c */ /* 0x000fc8000bf05270 */
[----:B------:R-:W-:Y:S02]  /*2520*/  USEL UR5, URZ, 0x1, UP0 ;  /* 0x00000001ff057887 */ /* 0x000fe40008000000 */
[----:B------:R-:W-:-:S04]  /*2530*/  USEL UR6, UR6, URZ, UP0 ;  /* 0x000000ff06067287 */ /* 0x000fc80008000000 */
[----:B------:R-:W-:Y:S01]  /*2540*/  ULEA UR6, UR6, UR4, 0x3 ;  /* 0x0000000406067291 */ /* 0x000fe2000f8e18ff */
[----:B-1----:R-:W-:-:S04]  /*2550*/  LOP3.LUT R3, R2, UR5, RZ, 0x3c, !PT ;  /* 0x0000000502037c12 */ /* 0x002fc8000f8e3cff */
[----:B------:R-:W-:Y:S01]  /*2560*/  SHF.L.U32 R3, R3, 0x1f, RZ ;  /* 0x0000001f03037819 */ /* 0x000fe200000006ff */
[----:B----4-:R-:W-:-:S07]  /*2570*/  IMAD.U32 R0, RZ, RZ, UR6 ;  /* 0x00000006ff007e24 */ /* 0x010fce000f8e00ff */
.L_x_40:
[----:B-1----:R1:W2:Y:S02]  /*2580*/  SYNCS.PHASECHK.TRANS64.TRYWAIT P0, [R0+URZ], R3 ;  /* 0x00000003000075a7 */ /* 0x0022a400080011ff */
[----:B--2---:R-:W-:Y:S05]  /*2590*/  @!P0 NANOSLEEP.SYNCS 0x989680 ;  /* 0x009896800000895d */ /* 0x004fea0003900000 */
[----:B------:R-:W2:Y:S02]  /*25a0*/  @!P0 SYNCS.PHASECHK.TRANS64 P0, [R0+URZ], R3 ;  /* 0x00000003000085a7 */ /* 0x000ea400080010ff */
[----:B--2---:R-:W-:Y:S05]  /*25b0*/  @P0 EXIT ;  /* 0x000000000000094d */ /* 0x004fea0003800000 */
[----:B------:R-:W-:Y:S05]  /*25c0*/  BRA `(.L_x_40) ;  /* 0xfffffffc00ec7947 */ /* 0x000fea000383ffff */
.L_x_17:
[----:B------:R-:W-:-:S04]  /*25d0*/  UISETP.NE.AND UP1, UPT, UR37, URZ, UPT ;  /* 0x000000ff2500728c */ /* 0x000fc8000bf25270 */
[----:B------:R-:W-:-:S09]  /*25e0*/  UISETP.NE.OR UP1, UPT, UR8, 0x1, UP1 ;  /* 0x000000010800788c */ /* 0x000fd20008f25670 */
[----:B------:R-:W-:Y:S05]  /*25f0*/  BRA.U UP1, `(.L_x_41) ;  /* 0x0000000501487547 */ /* 0x000fea000b800000 */
[----:B------:R-:W-:Y:S01]  /*2600*/  ISETP.NE.AND P2, PT, R2, RZ, PT ;  /* 0x000000ff0200720c */ /* 0x000fe20003f45270 */
[----:B------:R-:W-:Y:S01]  /*2610*/  IMAD.MOV.U32 R12, RZ, RZ, 0x1 ;  /* 0x00000001ff0c7424 */ /* 0x000fe200078e00ff */
[----:B------:R-:W-:Y:S02]  /*2620*/  CS2R R10, SRZ ;  /* 0x00000000000a7805 */ /* 0x000fe4000001ff00 */
[----:B------:R-:W-:Y:S01]  /*2630*/  CS2R R8, SRZ ;  /* 0x0000000000087805 */ /* 0x000fe2000001ff00 */
[----:B------:R-:W-:Y:S01]  /*2640*/  UMOV UR4, 0x400 ;  /* 0x0000040000047882 */ /* 0x000fe20000000000 */
[----:B------:R-:W-:Y:S01]  /*2650*/  UMOV UR6, URZ ;  /* 0x000000ff00067c82 */ /* 0x000fe20008000000 */
[----:B------:R-:W-:-:S12]  /*2660*/  ULEA UR37, UR37, UR4, 0x18 ;  /* 0x0000000425257291 */ /* 0x000fd8000f8ec0ff */
.L_x_45:
[----:B------:R-:W-:Y:S02]  /*2670*/  LEA R0, R8, UR37, 0x3 ;  /* 0x0000002508007c11 */ /* 0x000fe4000f8e18ff */
[----:B------:R-:W-:-:S03]  /*2680*/  SHF.L.U32 R5, R9, 0x1f, RZ ;  /* 0x0000001f09057819 */ /* 0x000fc600000006ff */
[----:B------:R-:W-:Y:S01]  /*2690*/  VIADD R4, R0, 0x110 ;  /* 0x0000011000047836 */ /* 0x000fe20000000000 */
[----:B------:R-:W1:Y:S02]  /*26a0*/  SYNCS.PHASECHK.TRANS64.TRYWAIT P0, [R0+URZ+0x100], R5 ;  /* 0x00010005000075a7 */ /* 0x000e6400080011ff */
[----:B-1----:R-:W-:Y:S05]  /*26b0*/  @!P0 BRA `(.L_x_42) ;  /* 0x0000006c00508947 */ /* 0x002fea0003800000 */
.L_x_138:
[----:B------:R-:W-:Y:S01]  /*26c0*/  ULEA UR5, UR6, UR37, 0x3 ;  /* 0x0000002506057291 */ /* 0x000fe2000f8e18ff */
[----:B------:R-:W-:Y:S02]  /*26d0*/  PRMT R4, RZ, 0x654, R4 ;  /* 0x00000654ff047816 */ /* 0x000fe40000000004 */
[----:B-1----:R-:W-:Y:S01]  /*26e0*/  SHF.L.U32 R5, R12, 0x1f, RZ ;  /* 0x0000001f0c057819 */ /* 0x002fe200000006ff */
[----:B------:R-:W-:Y:S01]  /*26f0*/  UIADD3 UR4, UPT, UPT, UR5, 0xa0, URZ ;  /* 0x000000a005047890 */ /* 0x000fe2000fffe0ff */
[----:B------:R1:W-:Y:S05]  /*2700*/  SYNCS.ARRIVE.TRANS64.RED.A1T0 RZ, [R4+URZ], RZ ;  /* 0x000000ff04ff79a7 */ /* 0x0003ea00081004ff */
[----:B------:R-:W-:Y:S01]  /*2710*/  IMAD.U32 R7, RZ, RZ, UR4 ;  /* 0x00000004ff077e24 */ /* 0x000fe2000f8e00ff */
[----:B------:R-:W2:Y:S04]  /*2720*/  SYNCS.PHASECHK.TRANS64.TRYWAIT P0, [UR5+0xb0], R5 ;  /* 0x0000b005ff0075a7 */ /* 0x000ea80008001105 */
[----:B------:R-:W-:Y:S01]  /*2730*/  PRMT R6, R2, 0x654, R7 ;  /* 0x0000065402067816 */ /* 0x000fe20000000007 */
[----:B-1----:R-:W-:Y:S01]  /*2740*/  @!P2 IMAD.MOV.U32 R4, RZ, RZ, 0x10 ;  /* 0x00000010ff04a424 */ /* 0x002fe200078e00ff */
[----:B--2---:R-:W-:Y:S06]  /*2750*/  @!P0 BRA `(.L_x_43) ;  /* 0x0000006c003c8947 */ /* 0x004fec0003800000 */
.L_x_140:
[----:B------:R-:W-:Y:S01]  /*2760*/  ULEA UR4, UR6, UR37, 0x4 ;  /* 0x0000002506047291 */ /* 0x000fe2000f8e20ff */
[----:B------:R-:W-:Y:S01]  /*2770*/  SEL R3, R6, R3, !P2 ;  /* 0x0000000306037207 */ /* 0x000fe20005000000 */
[----:B------:R-:W-:Y:S01]  /*2780*/  UIADD3 UR5, UPT, UPT, UR5, 0xa0, URZ ;  /* 0x000000a005057890 */ /* 0x000fe2000fffe0ff */
[----:B-1----:R-:W-:Y:S01]  /*2790*/  LEA R0, R11, UR37, 0x3 ;  /* 0x000000250b007c11 */ /* 0x002fe2000f8e18ff */
[----:B------:R-:W-:Y:S01]  /*27a0*/  UIADD3 UR4, UPT, UPT, UR4, 0x130, URZ ;  /* 0x0000013004047890 */ /* 0x000fe2000fffe0ff */
[----:B------:R-:W-:Y:S01]  /*27b0*/  SHF.L.U32 R5, R10, 0x1f, RZ ;  /* 0x0000001f0a057819 */ /* 0x000fe200000006ff */
[----:B------:R1:W-:Y:S01]  /*27c0*/  @!P2 SYNCS.ARRIVE.TRANS64.RED RZ, [R3+URZ], R4 ;  /* 0x0000000403ffa9a7 */ /* 0x0003e200080004ff */
[----:B------:R-:W-:Y:S01]  /*27d0*/  UIADD3 UR6, UPT, UPT, UR6, 0x1, URZ ;  /* 0x0000000106067890 */ /* 0x000fe2000fffe0ff */
[----:B------:R-:W-:-:S03]  /*27e0*/  VIADD R8, R8, 0x1 ;  /* 0x0000000108087836 */ /* 0x000fc60000000000 */
[----:B------:R-:W-:Y:S02]  /*27f0*/  UISETP.NE.AND UP0, UPT, UR6, 0x2, UPT ;  /* 0x000000020600788c */ /* 0x000fe4000bf05270 */
[----:B------:R-:W-:Y:S06]  /*2800*/  UGETNEXTWORKID.BROADCAST [UR4], [UR5] ;  /* 0x00000000040073ca */ /* 0x000fec0008000100 */
[----:B------:R-:W-:Y:S01]  /*2810*/  USEL UR4, URZ, 0x1, UP0 ;  /* 0x00000001ff047887 */ /* 0x000fe20008000000 */
[----:B------:R-:W-:Y:S01]  /*2820*/  ISETP.NE.AND P0, PT, R8, 0x2, PT ;  /* 0x000000020800780c */ /* 0x000fe20003f05270 */
[----:B------:R-:W-:Y:S01]  /*2830*/  USEL UR6, UR6, URZ, UP0 ;  /* 0x000000ff06067287 */ /* 0x000fe20008000000 */
[----:B------:R-:W2:Y:S03]  /*2840*/  SYNCS.PHASECHK.TRANS64.TRYWAIT P1, [R0+URZ+0xa0], R5 ;  /* 0x0000a005000075a7 */ /* 0x000ea600080211ff */
[----:B------:R-:W-:Y:S01]  /*2850*/  LOP3.LUT R12, R12, UR4, RZ, 0x3c, !PT ;  /* 0x000000040c0c7c12 */ /* 0x000fe2000f8e3cff */
[----:B-12---:R-:W-:Y:S07]  /*2860*/  @!P1 BRA `(.L_x_44) ;  /* 0x0000006c00109947 */ /* 0x006fee0003800000 */
.L_x_141:
[C---:B------:R-:W-:Y:S01]  /*2870*/  LEA R4, R11.reuse, UR37, 0x4 ;  /* 0x000000250b047c11 */ /* 0x040fe2000f8e20ff */
[----:B-1----:R-:W-:Y:S01]  /*2880*/  VIADD R0, R0, 0xb0 ;  /* 0x000000b000007836 */ /* 0x002fe20000000000 */
[----:B------:R-:W-:Y:S01]  /*2890*/  SEL R8, R8, RZ, P0 ;  /* 0x000000ff08087207 */ /* 0x000fe20000000000 */
[----:B------:R-:W-:-:S03]  /*28a0*/  VIADD R11, R11, 0x1 ;  /* 0x000000010b0b7836 */ /* 0x000fc60000000000 */
[----:B------:R-:W1:Y:S01]  /*28b0*/  LDS.128 R4, [R4+0x130] ;  /* 0x0001300004047984 */ /* 0x000e620000000c00 */
[----:B------:R-:W-:Y:S02]  /*28c0*/  PRMT R0, RZ, 0x654, R0 ;  /* 0x00000654ff007816 */ /* 0x000fe40000000000 */
[C---:B------:R-:W-:Y:S01]  /*28d0*/  ISETP.NE.AND P1, PT, R11.reuse, 0x2, PT ;  /* 0x000000020b00780c */ /* 0x040fe20003f25270 */
[----:B------:R-:W-:Y:S01]  /*28e0*/  @!PT LDS RZ, [RZ] ;  /* 0x00000000fffff984 */ /* 0x000fe20000000800 */
[----:B------:R-:W-:Y:S01]  /*28f0*/  @!PT LDS RZ, [RZ] ;  /* 0x00000000fffff984 */ /* 0x000fe20000000800 */
[----:B------:R-:W-:Y:S01]  /*2900*/  @!PT LDS RZ, [RZ] ;  /* 0x00000000fffff984 */ /* 0x000fe20000000800 */
[----:B------:R-:W-:Y:S01]  /*2910*/  @!PT LDS RZ, [RZ] ;  /* 0x00000000fffff984 */ /* 0x000fe20000000800 */
[----:B------:R2:W-:Y:S06]  /*2920*/  MEMBAR.ALL.CTA ;  /* 0x0000000000007992 */ /* 0x0005ec0000008000 */
[----:B--2---:R-:W2:Y:S01]  /*2930*/  FENCE.VIEW.ASYNC.S ;  /* 0x00000000000073c6 */ /* 0x004ea20000000000 */
[----:B------:R-:W-:Y:S01]  /*2940*/  SEL R11, R11, RZ, P1 ;  /* 0x000000ff0b0b7207 */ /* 0x000fe20000800000 */
[----:B--2---:R2:W-:Y:S01]  /*2950*/  SYNCS.ARRIVE.TRANS64.RED.A1T0 RZ, [R0+URZ], RZ ;  /* 0x000000ff00ff79a7 */ /* 0x0045e200081004ff */
[----:B-1----:R-:W-:-:S02]  /*2960*/  LOP3.LUT P3, RZ, R6, 0x1, RZ, 0xc0, !PT ;  /* 0x0000000106ff7812 */ /* 0x002fc4000786c0ff */
[----:B------:R-:W-:-:S04]  /*2970*/  SEL R5, RZ, 0x1, P1 ;  /* 0x00000001ff057807 */ /* 0x000fc80000800000 */
[----:B------:R-:W-:Y:S02]  /*2980*/  LOP3.LUT R10, R10, R5, RZ, 0x3c, !PT ;  /* 0x000000050a0a7212 */ /* 0x000fe400078e3cff */
[----:B--2---:R-:W-:-:S04]  /*2990*/  SEL R0, RZ, 0x1, P0 ;  /* 0x00000001ff007807 */ /* 0x004fc80000000000 */
[----:B------:R-:W-:Y:S01]  /*29a0*/  LOP3.LUT R9, R9, R0, RZ, 0x3c, !PT ;  /* 0x0000000009097212 */ /* 0x000fe200078e3cff */
[----:B------:R-:W-:Y:S06]  /*29b0*/  @P3 BRA `(.L_x_45) ;  /* 0xfffffffc002c3947 */ /* 0x000fec000383ffff */
[----:B------:R-:W-:Y:S01]  /*29c0*/  ULEA UR5, UR6, UR37, 0x3 ;  /* 0x0000002506057291 */ /* 0x000fe2000f8e18ff */
[----:B------:R-:W-:-:S08]  /*29d0*/  SHF.L.U32 R3, R12, 0x1f, RZ ;  /* 0x0000001f0c037819 */ /* 0x000fd000000006ff */
[----:B------:R-:W1:Y:S02]  /*29e0*/  SYNCS.PHASECHK.TRANS64 P0, [UR5+0xb0], R3 ;  /* 0x0000b003ff0075a7 */ /* 0x000e640008001005 */
[----:B-1----:R-:W-:Y:S05]  /*29f0*/  @P0 BRA `(.L_x_46) ;  /* 0x0000000000080947 */ /* 0x002fea0003800000 */
[----:B------:R-:W1:Y:S02]  /*2a00*/  SYNCS.PHASECHK.TRANS64.TRYWAIT P0, [UR5+0xb0], R3 ;  /* 0x0000b003ff0075a7 */ /* 0x000e640008001105 */
[----:B-1----:R-:W-:Y:S05]  /*2a10*/  @!P0 BRA `(.L_x_47) ;  /* 0x0000006800b88947 */ /* 0x002fea0003800000 */
.L_x_46:
[----:B------:R-:W-:-:S04]  /*2a20*/  UIADD3 UR4, UPT, UPT, UR6, 0x1, URZ ;  /* 0x0000000106047890 */ /* 0x000fc8000fffe0ff */
[----:B------:R-:W-:-:S04]  /*2a30*/  UISETP.NE.AND UP0, UPT, UR4, 0x2, UPT ;  /* 0x000000020400788c */ /* 0x000fc8000bf05270 */
[----:B------:R-:W-:Y:S02]  /*2a40*/  USEL UR7, URZ, 0x1, UP0 ;  /* 0x00000001ff077887 */ /* 0x000fe40008000000 */
[----:B------:R-:W-:-:S04]  /*2a50*/  USEL UR4, UR4, URZ, UP0 ;  /* 0x000000ff04047287 */ /* 0x000fc80008000000 */
[----:B------:R-:W-:Y:S01]  /*2a60*/  ULEA UR4, UR4, UR37, 0x3 ;  /* 0x0000002504047291 */ /* 0x000fe2000f8e18ff */
[----:B-1----:R-:W-:-:S04]  /*2a70*/  LOP3.LUT R3, R12, UR7, RZ, 0x3c, !PT ;  /* 0x000000070c037c12 */ /* 0x002fc8000f8e3cff */
[----:B------:R-:W-:-:S04]  /*2a80*/  SHF.L.U32 R0, R3, 0x1f, RZ ;  /* 0x0000001f03007819 */ /* 0x000fc800000006ff */
[----:B------:R-:W1:Y:S02]  /*2a90*/  SYNCS.PHASECHK.TRANS64 P0, [UR4+0xb0], R0 ;  /* 0x0000b000ff0075a7 */ /* 0x000e640008001004 */
[----:B-1----:R-:W-:Y:S05]  /*2aa0*/  @P0 EXIT ;  /* 0x000000000000094d */ /* 0x002fea0003800000 */
[----:B------:R-:W-:Y:S02]  /*2ab0*/  SHF.L.U32 R3, R3, 0x1f, RZ ;  /* 0x0000001f03037819 */ /* 0x000fe400000006ff */
[----:B------:R-:W-:-:S07]  /*2ac0*/  MOV R0, UR4 ;  /* 0x0000000400007c02 */ /* 0x000fce0008000f00 */
.L_x_48:
[----:B-1----:R1:W2:Y:S02]  /*2ad0*/  SYNCS.PHASECHK.TRANS64.TRYWAIT P0, [R0+URZ+0xb0], R3 ;  /* 0x0000b003000075a7 */ /* 0x0022a400080011ff */
[----:B--2---:R-:W-:Y:S05]  /*2ae0*/  @!P0 NANOSLEEP.SYNCS 0x989680 ;  /* 0x009896800000895d */ /* 0x004fea0003900000 */
[----:B------:R-:W2:Y:S02]  /*2af0*/  @!P0 SYNCS.PHASECHK.TRANS64 P0, [R0+URZ+0xb0], R3 ;  /* 0x0000b003000085a7 */ /* 0x000ea400080010ff */
[----:B--2---:R-:W-:Y:S05]  /*2b00*/  @P0 EXIT ;  /* 0x000000000000094d */ /* 0x004fea0003800000 */
[----:B------:R-:W-:Y:S05]  /*2b10*/  BRA `(.L_x_48) ;  /* 0xfffffffc00ec7947 */ /* 0x000fea000383ffff */
.L_x_41:
[----:B------:R-:W-:-:S09]  /*2b20*/  UISETP.NE.AND UP1, UPT, UR8, URZ, UPT ;  /* 0x000000ff0800728c */ /* 0x000fd2000bf25270 */
[----:B------:R-:W-:Y:S05]  /*2b30*/  BRA.U UP1, `(.L_x_49) ;  /* 0x0000000d01cc7547 */ /* 0x000fea000b800000 */
[----:B------:R-:W-:Y:S01]  /*2b40*/  UMOV UR4, 0x40 ;  /* 0x0000004000047882 */ /* 0x000fe20000000000 */
[----:B------:R-:W-:Y:S01]  /*2b50*/  NOP ;  /* 0x0000000000007918 */ /* 0x000fe20000000000 */
[----:B------:R-:W-:Y:S01]  /*2b60*/  ULEA UR4, UR37, UR4, 0x18 ;  /* 0x0000000425047291 */ /* 0x000fe2000f8ec0ff */
[----:B------:R-:W-:Y:S02]  /*2b70*/  UMOV UR5, 0x400 ;  /* 0x0000040000057882 */ /* 0x000fe40000000000 */
[----:B------:R-:W-:-:S06]  /*2b80*/  ULEA UR37, UR37, UR5, 0x18 ;  /* 0x0000000525257291 */ /* 0x000fcc000f8ec0ff */
[----:B------:R-:W1:Y:S02]  /*2b90*/  LDS.U8 R0, [UR4+0x1c] ;  /* 0x00001c04ff007984 */ /* 0x000e640008000000 */
[----:B-1----:R-:W-:-:S13]  /*2ba0*/  ISETP.NE.AND P0, PT, R0, RZ, PT ;  /* 0x000000ff0000720c */ /* 0x002fda0003f05270 */
[----:B------:R-:W-:Y:S05]  /*2bb0*/  @P0 BRA `(.L_x_50) ;  /* 0x0000000000580947 */ /* 0x000fea0003800000 */
[----:B------:R-:W-:-:S13]  /*2bc0*/  ELECT P0, URZ, PT ;  /* 0x0000000000ff782f */ /* 0x000fda0003800000 */
[----:B------:R-:W-:Y:S05]  /*2bd0*/  @!P0 BRA `(.L_x_51) ;  /* 0x0000000000608947 */ /* 0x000fea0003800000 */
[----:B------:R-:W-:Y:S01]  /*2be0*/  UMOV UR5, 0x10 ;  /* 0x0000001000057882 */ /* 0x000fe20000000000 */
[----:B------:R-:W-:Y:S01]  /*2bf0*/  HFMA2 R0, -RZ, RZ, 0, 5.9604644775390625e-08 ;  /* 0x00000001ff007431 */ /* 0x000fe200000001ff */
[----:B------:R-:W-:-:S03]  /*2c00*/  MOV R2, 0xffff ;  /* 0x0000ffff00027802 */ /* 0x000fc60000000f00 */
[----:B------:R-:W-:Y:S04]  /*2c10*/  DEPBAR.LE SB1, 0x36 ;  /* 0x00009d800000791a */ /* 0x000fe80000000000 */
[----:B------:R-:W1:Y:S02]  /*2c20*/  UTCATOMSWS.FIND_AND_SET.ALIGN UP0, UR5, UR5 ;  /* 0x00000005000575e3 */ /* 0x000e640008000800 */
[----:B-1----:R-:W-:Y:S01]  /*2c30*/  MOV R3, UR5 ;  /* 0x0000000500037c02 */ /* 0x002fe20008000f00 */
[----:B------:R-:W-:Y:S06]  /*2c40*/  BRA.U UP0, `(.L_x_52) ;  /* 0x0000000100187547 */ /* 0x000fec000b800000 */
.L_x_53:
[----:B------:R-:W-:Y:S05]  /*2c50*/  NANOSLEEP 0x64 ;  /* 0x000000640000795d */ /* 0x000fea0003800000 */
[----:B------:R-:W-:-:S05]  /*2c60*/  UMOV UR5, 0x10 ;  /* 0x0000001000057882 */ /* 0x000fca0000000000 */
[----:B------:R-:W-:Y:S04]  /*2c70*/  DEPBAR.LE SB1, 0x36 ;  /* 0x00009d800000791a */ /* 0x000fe80000000000 */
[----:B------:R-:W1:Y:S02]  /*2c80*/  UTCATOMSWS.FIND_AND_SET.ALIGN UP0, UR5, UR5 ;  /* 0x00000005000575e3 */ /* 0x000e640008000800 */
[----:B-1----:R-:W-:Y:S01]  /*2c90*/  MOV R3, UR5 ;  /* 0x0000000500037c02 */ /* 0x002fe20008000f00 */
[----:B------:R-:W-:Y:S05]  /*2ca0*/  BRA.U !UP0, `(.L_x_53) ;  /* 0xfffffffd08e87547 */ /* 0x000fea000b83ffff */
.L_x_52:
[-C--:B------:R-:W-:Y:S02]  /*2cb0*/  SHF.L.U32 R2, R2, R3.reuse, RZ ;  /* 0x0000000302027219 */ /* 0x080fe400000006ff */
[----:B------:R-:W-:Y:S01]  /*2cc0*/  SHF.L.U32 R0, R0, R3, RZ ;  /* 0x0000000300007219 */ /* 0x000fe200000006ff */
[----:B------:R-:W-:Y:S02]  /*2cd0*/  IMAD.SHL.U32 R3, R3, 0x20, RZ ;  /* 0x0000002003037824 */ /* 0x000fe400078e00ff */
[----:B------:R1:W-:Y:S04]  /*2ce0*/  ATOMS.OR RZ, [UR4+0x14], R2 ;  /* 0x00001402ffff798c */ /* 0x0003e8000b000004 */
[----:B------:R1:W-:Y:S04]  /*2cf0*/  ATOMS.OR RZ, [UR4+0x18], R0 ;  /* 0x00001800ffff798c */ /* 0x0003e8000b000004 */
[----:B------:R1:W-:Y:S01]  /*2d00*/  STS [UR37+0x150], R3 ;  /* 0x00015003ff007988 */ /* 0x0003e20008000825 */
[----:B------:R-:W-:Y:S05]  /*2d10*/  BRA `(.L_x_51) ;  /* 0x0000000000107947 */ /* 0x000fea0003800000 */
.L_x_50:
[----:B------:R-:W-:Y:S02]  /*2d20*/  MOV R0, 0xffffffff ;  /* 0xffffffff00007802 */ /* 0x000fe40000000f00 */
[----:B------:R-:W-:-:S03]  /*2d30*/  MOV R2, 0x2d60 ;  /* 0x00002d6000027802 */ /* 0x000fc60000000f00 */
[----:B------:R1:W-:Y:S04]  /*2d40*/  STS [UR37+0x150], R0 ;  /* 0x00015000ff007988 */ /* 0x0003e80008000825 */
[----:B-1-3-5:R-:W-:Y:S05]  /*2d50*/  CALL.REL.NOINC `($__internal_1_$__cuda_sm10x_tcgen05_guardrail_trap_phase_invalid_during_alloc) ;  /* 0x0000006c00fc7944 */ /* 0x02afea0003c00000 */
.L_x_51:
[----:B------:R-:W-:Y:S05]  /*2d60*/  WARPSYNC.ALL ;  /* 0x0000000000007948 */ /* 0x000fea0003800000 */
[----:B------:R-:W2:Y:S01]  /*2d70*/  S2UR UR5, SR_CgaCtaId ;  /* 0x00000000000579c3 */ /* 0x000ea20000008800 */
[----:B------:R-:W-:Y:S01]  /*2d80*/  UMOV UR4, 0x400 ;  /* 0x0000040000047882 */ /* 0x000fe20000000000 */
[----:B------:R-:W-:-:S06]  /*2d90*/  NOP ;  /* 0x0000000000007918 */ /* 0x000fcc0000000000 */
[----:B------:R-:W-:Y:S06]  /*2da0*/  BAR.ARV 0x6, 0xa0 ;  /* 0x0182800000007b1d */ /* 0x000fec0000002000 */
[----:B------:R-:W4:Y:S01]  /*2db0*/  LDCU UR7, c[0x0][0x38c] ;  /* 0x00007180ff0777ac */ /* 0x000f220008000800 */
[----:B------:R-:W-:Y:S01]  /*2dc0*/  IMAD.MOV.U32 R11, RZ, RZ, 0x1 ;  /* 0x00000001ff0b7424 */ /* 0x000fe200078e00ff */
[----:B------:R-:W-:Y:S01]  /*2dd0*/  CS2R R8, SRZ ;  /* 0x0000000000087805 */ /* 0x000fe2000001ff00 */
[----:B------:R-:W-:Y:S01]  /*2de0*/  IMAD.MOV.U32 R10, RZ, RZ, RZ ;  /* 0x000000ffff0a7224 */ /* 0x000fe200078e00ff */
[----:B------:R-:W3:Y:S01]  /*2df0*/  LDCU UR6, c[0x0][0x38c] ;  /* 0x00007180ff0677ac */ /* 0x000ee20008000800 */
[----:B------:R-:W-:Y:S01]  /*2e00*/  UMOV UR15, URZ ;  /* 0x000000ff000f7c82 */ /* 0x000fe20008000000 */
[----:B------:R-:W-:Y:S01]  /*2e10*/  UMOV UR14, URZ ;  /* 0x000000ff000e7c82 */ /* 0x000fe20008000000 */
[----:B--2---:R-:W-:Y:S01]  /*2e20*/  ULEA UR5, UR5, UR4, 0x18 ;  /* 0x0000000405057291 */ /* 0x004fe2000f8ec0ff */
[----:B------:R-:W-:Y:S01]  /*2e30*/  UMOV UR24, 0x0 ;  /* 0x0000000000187882 */ /* 0x000fe20000000000 */
[----:B------:R-:W-:-:S02]  /*2e40*/  UMOV UR25, 0x44004a0 ;  /* 0x044004a000197882 */ /* 0x000fc40000000000 */
[----:B------:R-:W-:Y:S02]  /*2e50*/  UIADD3 UR10, UPT, UPT, UR5, 0x6400, URZ ;  /* 0x00006400050a7890 */ /* 0x000fe4000fffe0ff */
[----:B------:R-:W-:Y:S02]  /*2e60*/  UIADD3 UR11, UPT, UPT, UR5, 0x10400, URZ ;  /* 0x00010400050b7890 */ /* 0x000fe4000fffe0ff */
[----:B----4-:R-:W-:Y:S01]  /*2e70*/  UIADD3 UR7, UPT, UPT, UR7, 0x7f, URZ ;  /* 0x0000007f07077890 */ /* 0x010fe2000fffe0ff */
[----:B-1----:R-:W1:Y:S01]  /*2e80*/  LDS R0, [UR5+0x150] ;  /* 0x00015005ff007984 */ /* 0x002e620008000800 */
[----:B------:R-:W-:Y:S02]  /*2e90*/  USHF.R.U32.HI UR10, URZ, 0x4, UR10 ;  /* 0x00000004ff0a7899 */ /* 0x000fe4000801160a */
[----:B------:R-:W-:Y:S02]  /*2ea0*/  USHF.R.S32.HI UR4, URZ, 0x1f, UR7 ;  /* 0x0000001fff047899 */ /* 0x000fe40008011407 */
[----:B------:R-:W-:-:S02]  /*2eb0*/  USHF.R.U32.HI UR11, URZ, 0x4, UR11 ;  /* 0x00000004ff0b7899 */ /* 0x000fc4000801160b */
[----:B------:R-:W-:Y:S02]  /*2ec0*/  ULEA.HI UR4, UR4, UR7, URZ, 0x7 ;  /* 0x0000000704047291 */ /* 0x000fe4000f8f38ff */
[----:B------:R-:W-:Y:S02]  /*2ed0*/  ULOP3.LUT UR10, UR10, 0x3fff, URZ, 0xc0, !UPT ;  /* 0x00003fff0a0a7892 */ /* 0x000fe4000f8ec0ff */
[----:B------:R-:W-:Y:S02]  /*2ee0*/  USHF.R.S32.HI UR4, URZ, 0x7, UR4 ;  /* 0x00000007ff047899 */ /* 0x000fe40008011404 */
[----:B------:R-:W-:Y:S02]  /*2ef0*/  ULOP3.LUT UR11, UR11, 0x3fff, URZ, 0xc0, !UPT ;  /* 0x00003fff0b0b7892 */ /* 0x000fe4000f8ec0ff */
[----:B------:R-:W-:Y:S01]  /*2f00*/  UISETP.LT.AND UP0, UPT, UR4, 0x1, UPT ;  /* 0x000000010400788c */ /* 0x000fe2000bf01270 */
[----:B------:R-:W-:Y:S01]  /*2f10*/  UMOV UR22, 0x0 ;  /* 0x0000000000167882 */ /* 0x000fe20000000000 */
[----:B------:R-:W-:-:S02]  /*2f20*/  UMOV UR23, 0x44004a0 ;  /* 0x044004a000177882 */ /* 0x000fc40000000000 */
[----:B------:R-:W-:Y:S02]  /*2f30*/  USEL UR9, UR4, 0x1, !UP0 ;  /* 0x0000000104097887 */ /* 0x000fe4000c000000 */
[----:B------:R-:W-:Y:S02]  /*2f40*/  ULOP3.LUT UR10, UR10, 0x10000, URZ, 0xfc, !UPT ;  /* 0x000100000a0a7892 */ /* 0x000fe4000f8efcff */
[----:B------:R-:W-:Y:S02]  /*2f50*/  ULOP3.LUT UR11, UR11, 0x10000, URZ, 0xfc, !UPT ;  /* 0x000100000b0b7892 */ /* 0x000fe4000f8efcff */
[----:B------:R-:W-:Y:S02]  /*2f60*/  UIADD3 UR9, UPT, UPT, -UR9, URZ, URZ ;  /* 0x000000ff09097290 */ /* 0x000fe4000fffe1ff */
[----:B---3--:R-:W-:Y:S01]  /*2f70*/  UISETP.GE.AND UP3, UPT, UR6, 0x1, UPT ;  /* 0x000000010600788c */ /* 0x008fe2000bf66270 */
[----:B------:R-:W-:Y:S01]  /*2f80*/  UMOV UR20, 0x0 ;  /* 0x0000000000147882 */ /* 0x000fe20000000000 */
[----:B------:R-:W-:Y:S01]  /*2f90*/  UMOV UR21, 0x44004a0 ;  /* 0x044004a000157882 */ /* 0x000fe20000000000 */
[----:B------:R-:W-:Y:S01]  /*2fa0*/  UMOV UR18, 0x0 ;  /* 0x0000000000127882 */ /* 0x000fe20000000000 */
[----:B------:R-:W-:Y:S01]  /*2fb0*/  UMOV UR19, 0x44004a0 ;  /* 0x044004a000137882 */ /* 0x000fe20000000000 */
[----:B-1----:R-:W-:-:S15]  /*2fc0*/  R2UR UR16, R0 ;  /* 0x00000000001072ca */ /* 0x002fde00000e0000 */
.L_x_60:
[----:B------:R-:W-:Y:S02]  /*2fd0*/  LEA R0, R10, UR5, 0x3 ;  /* 0x000000050a007c11 */ /* 0x000fe4000f8e18ff */
[----:B------:R-:W-:Y:S02]  /*2fe0*/  SHF.L.U32 R5, R9, 0x1f, RZ ;  /* 0x0000001f09057819 */ /* 0x000fe400000006ff */
[----:B------:R-:W-:Y:S01]  /*2ff0*/  PLOP3.LUT P0, PT, PT, PT, UP3, 0x80, 0x8 ;  /* 0x000000000008781c */ /* 0x000fe20003f0f038 */
[----:B------:R-:W-:Y:S01]  /*3000*/  VIADD R3, R0, 0xb0 ;  /* 0x000000b000037836 */ /* 0x000fe20000000000 */
[----:B-1----:R-:W1:Y:S02]  /*3010*/  SYNCS.PHASECHK.TRANS64.TRYWAIT P1, [R0+URZ+0xa0], R5 ;  /* 0x0000a005000075a7 */ /* 0x002e6400080211ff */
[----:B-1-3--:R-:W-:Y:S09]  /*3020*/  @!P1 BRA `(.L_x_54) ;  /* 0x00000064004c9947 */ /* 0x00aff20003800000 */
.L_x_143:
[----:B------:R-:W-:Y:S01]  /*3030*/  LEA R4, R10, UR5, 0x4 ;  /* 0x000000050a047c11 */ /* 0x000fe2000f8e20ff */
[----:B------:R-:W-:Y:S01]  /*3040*/  @UP3 ULEA UR6, UR14, UR5, 0x3 ;  /* 0x000000050e063291 */ /* 0x000fe2000f8e18ff */
[----:B------:R-:W-:Y:S01]  /*3050*/  PLOP3.LUT P2, PT, PT, PT, PT, 0x80, 0x8 ;  /* 0x000000000008781c */ /* 0x000fe20003f4f070 */
[----:B------:R-:W-:Y:S01]  /*3060*/  ULEA UR7, UR15, UR5, 0x3 ;  /* 0x000000050f077291 */ /* 0x000fe2000f8e18ff */
[----:B------:R-:W-:Y:S02]  /*3070*/  PRMT R3, RZ, 0x654, R3 ;  /* 0x00000654ff037816 */ /* 0x000fe40000000003 */
[----:B-1----:R-:W1:Y:S01]  /*3080*/  LDS.128 R4, [R4+0x130] ;  /* 0x0001300004047984 */ /* 0x002e620000000c00 */
[----:B------:R-:W-:Y:S02]  /*3090*/  @P0 SHF.L.U32 R2, R8, 0x1f, RZ ;  /* 0x0000001f08020819 */ /* 0x000fe400000006ff */
[----:B------:R-:W-:Y:S01]  /*30a0*/  SHF.L.U32 R0, R11, 0x1f, RZ ;  /* 0x0000001f0b007819 */ /* 0x000fe200000006ff */
[----:B------:R-:W-:Y:S01]  /*30b0*/  @!PT LDS RZ, [RZ] ;  /* 0x00000000fffff984 */ /* 0x000fe20000000800 */
[----:B------:R-:W-:Y:S01]  /*30c0*/  @!PT LDS RZ, [RZ] ;  /* 0x00000000fffff984 */ /* 0x000fe20000000800 */
[----:B------:R-:W-:Y:S01]  /*30d0*/  @!PT LDS RZ, [RZ] ;  /* 0x00000000fffff984 */ /* 0x000fe20000000800 */
[----:B------:R-:W-:Y:S01]  /*30e0*/  @!PT LDS RZ, [RZ] ;  /* 0x00000000fffff984 */ /* 0x000fe20000000800 */
[----:B------:R2:W-:Y:S06]  /*30f0*/  MEMBAR.ALL.CTA ;  /* 0x0000000000007992 */ /* 0x0005ec0000008000 */
[----:B--2---:R-:W2:Y:S02]  /*3100*/  FENCE.VIEW.ASYNC.S ;  /* 0x00000000000073c6 */ /* 0x004ea40000000000 */
[----:B--2---:R2:W-:Y:S01]  /*3110*/  SYNCS.ARRIVE.TRANS64.RED.A1T0 RZ, [R3+URZ], RZ ;  /* 0x000000ff03ff79a7 */ /* 0x0045e200081004ff */
[----:B------:R2:W3:Y:S01]  /*3120*/  @P0 SYNCS.PHASECHK.TRANS64.TRYWAIT P2, [UR6], R2 ;  /* 0x00000002ff0005a7 */ /* 0x0004e20008041106 */
[----:B------:R-:W-:Y:S01]  /*3130*/  ULEA.HI UR6, UR15, UR15, URZ, 0x1 ;  /* 0x0000000f0f067291 */ /* 0x000fe2000f8f08ff */
[----:B-1----:R-:W-:-:S03]  /*3140*/  LOP3.LUT P1, RZ, R6, 0x1, RZ, 0xc0, !PT ;  /* 0x0000000106ff7812 */ /* 0x002fc6000782c0ff */
[----:B------:R-:W-:Y:S02]  /*3150*/  USHF.L.U32 UR8, UR6, 0x7, URZ ;  /* 0x0000000706087899 */ /* 0x000fe400080006ff */
[----:B------:R-:W-:Y:S02]  /*3160*/  ULOP3.LUT UR6, UR6, 0xffe, URZ, 0xc0, !UPT ;  /* 0x00000ffe06067892 */ /* 0x000fe4000f8ec0ff */
[----:B------:R-:W-:Y:S02]  /*3170*/  ULOP3.LUT UR8, UR8, 0xffffff00, URZ, 0xc0, !UPT ;  /* 0xffffff0008087892 */ /* 0x000fe4000f8ec0ff */
[----:B------:R-:W-:Y:S02]  /*3180*/  UIADD3 UR6, UPT, UPT, -UR6, UR15, URZ ;  /* 0x0000000f06067290 */ /* 0x000fe4000fffe1ff */
[----:B------:R-:W-:Y:S01]  /*3190*/  UIADD3 UR8, UPT, UPT, UR16, UR8, URZ ;  /* 0x0000000810087290 */ /* 0x000fe2000fffe0ff */
[----:B------:R-:W1:Y:S03]  /*31a0*/  SYNCS.PHASECHK.TRANS64.TRYWAIT P0, [UR7+0xe0], R0 ;  /* 0x0000e000ff0075a7 */ /* 0x000e660008001107 */
[----:B------:R-:W-:Y:S01]  /*31b0*/  ULEA UR8, UR6, UR8, 0x14 ;  /* 0x0000000806087291 */ /* 0x000fe2000f8ea0ff */
[----:B-123--:R-:W-:Y:S11]  /*31c0*/  @!P0 BRA `(.L_x_55) ;  /* 0x0000006000f88947 */ /* 0x00eff60003800000 */
.L_x_145:
[----:B------:R-:W-:Y:S01]  /*31d0*/  IADD3 R10, PT, PT, R10, 0x1, RZ ;  /* 0x000000010a0a7810 */ /* 0x000fe20007ffe0ff */
[----:B------:R-:W-:Y:S06]  /*31e0*/  BRA.U !UP3, `(.L_x_56) ;  /* 0x000000010bc07547 */ /* 0x000fec000b800000 */
[----:B------:R-:W-:Y:S01]  /*31f0*/  UPLOP3.LUT UP4, UPT, UPT, UPT, UPT, 0x40, 0x4 ;  /* 0x000000000004789c */ /* 0x000fe20003f8e870 */
[----:B------:R-:W-:Y:S01]  /*3200*/  UMOV UR13, UR9 ;  /* 0x00000009000d7c82 */ /* 0x000fe20008000000 */
[----:B------:R-:W-:Y:S01]  /*3210*/  UMOV UR12, UR4 ;  /* 0x00000004000c7c82 */ /* 0x000fe20008000000 */
[----:B------:R-:W-:-:S08]  /*3220*/  UMOV UR17, UR14 ;  /* 0x0000000e00117c82 */ /* 0x000fd00008000000 */
.L_x_59:
[----:B------:R-:W-:Y:S02]  /*3230*/  UIADD3 UR13, UPT, UPT, UR13, 0x1, URZ ;  /* 0x000000010d0d7890 */ /* 0x000fe4000fffe0ff */
[----:B--2---:R-:W-:Y:S02]  /*3240*/  ULEA UR6, UR17, UR5, 0x3 ;  /* 0x0000000511067291 */ /* 0x004fe4000f8e18ff */
[----:B------:R-:W-:Y:S01]  /*3250*/  UISETP.NE.AND UP0, UPT, UR13, URZ, UPT ;  /* 0x000000ff0d00728c */ /* 0x000fe2000bf05270 */
[----:B---3--:R-:W-:Y:S10]  /*3260*/  @P2 BRA `(.L_x_57) ;  /* 0x00000000000c2947 */ /* 0x008ff40003800000 */
[----:B-1----:R-:W-:Y:S04]  /*3270*/  SHF.L.U32 R3, R8, 0x1f, RZ ;  /* 0x0000001f08037819 */ /* 0x002fe800000006ff */
[----:B------:R-:W1:Y:S02]  /*3280*/  SYNCS.PHASECHK.TRANS64.TRYWAIT P0, [UR6], R3 ;  /* 0x00000003ff0075a7 */ /* 0x000e640008001106 */
[----:B-1----:R-:W-:Y:S05]  /*3290*/  @!P0 BRA `(.L_x_58) ;  /* 0x0000006000dc8947 */ /* 0x002fea0003800000 */
.L_x_57:
[----:B------:R-:W-:Y:S01]  /*32a0*/  UISETP.NE.AND UP1, UPT, UR12, 0x1, UPT ;  /* 0x000000010c00788c */ /* 0x000fe2000bf25270 */
[----:B------:R-:W-:Y:S01]  /*32b0*/  PLOP3.LUT P2, PT, PT, PT, PT, 0x80, 0x8 ;  /* 0x000000000008781c */ /* 0x000fe20003f4f070 */
[----:B------:R-:W-:Y:S02]  /*32c0*/  UIADD3 UR14, UPT, UPT, UR17, 0x1, URZ ;  /* 0x00000001110e7890 */ /* 0x000fe4000fffe0ff */
[----:B------:R-:W-:Y:S02]  /*32d0*/  ULEA UR28, UR17, UR11, 0xb ;  /* 0x0000000b111c7291 */ /* 0x000fe4000f8e58ff */
[----:B------:R-:W-:Y:S01]  /*32e0*/  UISETP.NE.AND UP2, UPT, UR14, 0x5, UPT ;  /* 0x000000050e00788c */ /* 0x000fe2000bf45270 */
[----:B------:R-:W-:Y:S01]  /*32f0*/  PLOP3.LUT P0, PT, PT, PT, UP1, 0x80, 0x8 ;  /* 0x000000000008781c */ /* 0x000fe20003f0f018 */
[----:B------:R-:W-:Y:S02]  /*3300*/  UIADD3 UR40, UPT, UPT, UR28, 0x2, URZ ;  /* 0x000000021c287890 */ /* 0x000fe4000fffe0ff */
[----:B------:R-:W-:Y:S02]  /*3310*/  USEL UR27, URZ, 0x1, UP2 ;  /* 0x00000001ff1b7887 */ /* 0x000fe40009000000 */
[----:B------:R-:W-:Y:S02]  /*3320*/  USEL UR14, UR14, URZ, UP2 ;  /* 0x000000ff0e0e7287 */ /* 0x000fe40009000000 */
[----:B------:R-:W-:Y:S02]  /*3330*/  UIADD3 UR36, UPT, UPT, UR28, 0x4, URZ ;  /* 0x000000041c247890 */ /* 0x000fe4000fffe0ff */
[----:B------:R-:W-:Y:S01]  /*3340*/  @UP1 ULEA UR26, UR14, UR5, 0x3 ;  /* 0x000000050e1a1291 */ /* 0x000fe2000f8e18ff */
[----:B------:R-:W-:Y:S01]  /*3350*/  LOP3.LUT R8, R8, UR27, RZ, 0x3c, !PT ;  /* 0x0000001b08087c12 */ /* 0x000fe2000f8e3cff */
[----:B------:R-:W-:Y:S02]  /*3360*/  UIADD3 UR32, UPT, UPT, UR28, 0x6, URZ ;  /* 0x000000061c207890 */ /* 0x000fe4000fffe0ff */
[----:B------:R-:W-:Y:S01]  /*3370*/  UIADD3 UR6, UPT, UPT, UR6, 0x28, URZ ;  /* 0x0000002806067890 */ /* 0x000fe2000fffe0ff */
[----:B-1----:R-:W-:Y:S01]  /*3380*/  @P0 SHF.L.U32 R0, R8, 0x1f, RZ ;  /* 0x0000001f08000819 */ /* 0x002fe200000006ff */
[----:B------:R-:W-:Y:S01]  /*3390*/  UIADD3 UR12, UPT, UPT, UR12, -0x1, URZ ;  /* 0xffffffff0c0c7890 */ /* 0x000fe2000fffe0ff */
[----:B------:R-:W-:Y:S02]  /*33a0*/  UMOV UR29, 0x40004040 ;  /* 0x40004040001d7882 */ /* 0x000fe40000000000 */
[----:B------:R2:W3:Y:S01]  /*33b0*/  @P0 SYNCS.PHASECHK.TRANS64.TRYWAIT P2, [UR26], R0 ;  /* 0x00000000ff0005a7 */ /* 0x0004e2000804111a */
[----:B------:R-:W-:Y:S01]  /*33c0*/  ULEA UR26, UR17, UR10, 0x9 ;  /* 0x0000000a111a7291 */ /* 0x000fe2000f8e48ff */
[----:B------:R-:W-:Y:S01]  /*33d0*/  UMOV UR27, 0x40004040 ;  /* 0x40004040001b7882 */ /* 0x000fe20000000000 */
[----:B------:R-:W-:Y:S02]  /*33e0*/  UMOV UR41, 0x40004040 ;  /* 0x4000404000297882 */ /* 0x000fe40000000000 */
[----:B------:R-:W-:Y:S02]  /*33f0*/  UIADD3 UR38, UPT, UPT, UR26, 0x2, URZ ;  /* 0x000000021a267890 */ /* 0x000fe4000fffe0ff */
[----:B------:R-:W-:Y:S02]  /*3400*/  UIADD3 UR34, UPT, UPT, UR26, 0x4, URZ ;  /* 0x000000041a227890 */ /* 0x000fe4000fffe0ff */
[----:B------:R-:W-:Y:S01]  /*3410*/  UIADD3 UR30, UPT, UPT, UR26, 0x6, URZ ;  /* 0x000000061a1e7890 */ /* 0x000fe2000fffe0ff */
[----:B------:R2:W-:Y:S01]  /*3420*/  UTCIMMA gdesc[UR26], gdesc[UR28], tmem[UR8], tmem[UR24], idesc[UR25], UP4 ;  /* 0x00ff181c1a0075ea */ /* 0x0005e2000a000108 */
[----:B------:R-:W-:Y:S01]  /*3430*/  UPLOP3.LUT UP4, UPT, UPT, UPT, UPT, 0x80, 0x8 ;  /* 0x000000000008789c */ /* 0x000fe20003f8f070 */
[----:B------:R-:W-:Y:S01]  /*3440*/  UMOV UR39, 0x40004040 ;  /* 0x4000404000277882 */ /* 0x000fe20000000000 */
[----:B------:R-:W-:Y:S01]  /*3450*/  UMOV UR37, 0x40004040 ;  /* 0x4000404000257882 */ /* 0x000fe20000000000 */
[----:B------:R2:W-:Y:S01]  /*3460*/  UTCIMMA gdesc[UR38], gdesc[UR40], tmem[UR8], tmem[UR22], idesc[UR23], UPT ;  /* 0x00ff1628260075ea */ /* 0x0005e2000b800108 */
[----:B------:R-:W-:Y:S01]  /*3470*/  UMOV UR35, 0x40004040 ;  /* 0x4000404000237882 */ /* 0x000fe20000000000 */
[----:B------:R-:W-:Y:S01]  /*3480*/  UMOV UR33, 0x40004040 ;  /* 0x4000404000217882 */ /* 0x000fe20000000000 */
[----:B------:R-:W-:Y:S01]  /*3490*/  UMOV UR31, 0x40004040 ;  /* 0x40004040001f7882 */ /* 0x000fe20000000000 */
[----:B------:R2:W-:Y:S01]  /*34a0*/  UTCIMMA gdesc[UR34], gdesc[UR36], tmem[UR8], tmem[UR20], idesc[UR21], UPT ;  /* 0x00ff1424220075ea */ /* 0x0005e2000b800108 */
[----:B------:R2:W-:Y:S01]  /*34b0*/  UTCIMMA gdesc[UR30], gdesc[UR32], tmem[UR8], tmem[UR18], idesc[UR19], UPT ;  /* 0x00ff12201e0075ea */ /* 0x0005e2000b800108 */
[----:B------:R2:W-:Y:S01]  /*34c0*/  UTCBAR [UR6], URZ ;  /* 0x000000ff060073e9 */ /* 0x0005e200080000ff */
[----:B------:R-:W-:Y:S01]  /*34d0*/  UMOV UR17, UR14 ;  /* 0x0000000e00117c82 */ /* 0x000fe20008000000 */
[----:B------:R-:W-:Y:S05]  /*34e0*/  BRA.U UP0, `(.L_x_59) ;  /* 0xfffffffd00507547 */ /* 0x000fea000b83ffff */
.L_x_56:
[----:B------:R-:W-:Y:S01]  /*34f0*/  UIADD3 UR15, UPT, UPT, UR15, 0x1, URZ ;  /* 0x000000010f0f7890 */ /* 0x000fe2000fffe0ff */
[C---:B------:R-:W-:Y:S01]  /*3500*/  ISETP.NE.AND P0, PT, R10.reuse, 0x2, PT ;  /* 0x000000020a00780c */ /* 0x040fe20003f05270 */
[----:B------:R-:W-:Y:S02]  /*3510*/  UIADD3 UR7, UPT, UPT, UR7, 0xc0, URZ ;  /* 0x000000c007077890 */ /* 0x000fe4000fffe0ff */
[----:B------:R-:W-:Y:S01]  /*3520*/  UISETP.NE.AND UP0, UPT, UR15, 0x4, UPT ;  /* 0x000000040f00788c */ /* 0x000fe2000bf05270 */
[----:B-12---:R-:W-:Y:S02]  /*3530*/  SEL R0, RZ, 0x1, P0 ;  /* 0x00000001ff007807 */ /* 0x006fe40000000000 */
[----:B------:R-:W-:Y:S01]  /*3540*/  SEL R10, R10, RZ, P0 ;  /* 0x000000ff0a0a7207 */ /* 0x000fe20000000000 */
[----:B------:R-:W-:Y:S01]  /*3550*/  USEL UR6, URZ, 0x1, UP0 ;  /* 0x00000001ff067887 */ /* 0x000fe20008000000 */
[----:B------:R-:W-:Y:S01]  /*3560*/  LOP3.LUT R9, R9, R0, RZ, 0x3c, !PT ;  /* 0x0000000009097212 */ /* 0x000fe200078e3cff */
[----:B------:R-:W-:Y:S01]  /*3570*/  USEL UR15, UR15, URZ, UP0 ;  /* 0x000000ff0f0f7287 */ /* 0x000fe20008000000 */
[----:B------:R1:W-:Y:S03]  /*3580*/  UTCBAR [UR7], URZ ;  /* 0x000000ff070073e9 */ /* 0x0003e600080000ff */
[----:B------:R-:W-:Y:S01]  /*3590*/  LOP3.LUT R11, R11, UR6, RZ, 0x3c, !PT ;  /* 0x000000060b0b7c12 */ /* 0x000fe2000f8e3cff */
[----:B------:R-:W-:Y:S07]  /*35a0*/  @P1 BRA `(.L_x_60) ;  /* 0xfffffff800881947 */ /* 0x000fee000383ffff */
[----:B------:R-:W2:Y:S01]  /*35b0*/  S2UR UR4, SR_CgaCtaId ;  /* 0x00000000000479c3 */ /* 0x000ea20000008800 */
[----:B------:R-:W-:Y:S01]  /*35c0*/  ELECT P0, URZ, PT ;  /* 0x0000000000ff782f */ /* 0x000fe20003800000 */
[----:B------:R-:W-:Y:S01]  /*35d0*/  IMAD.MOV.U32 R0, RZ, RZ, 0x1 ;  /* 0x00000001ff007424 */ /* 0x000fe200078e00ff */
[----:B------:R-:W-:Y:S01]  /*35e0*/  UIADD3 UR5, UPT, UPT, UR5, 0xe0, URZ ;  /* 0x000000e005057890 */ /* 0x000fe2000fffe0ff */
[----:B------:R-:W-:Y:S01]  /*35f0*/  SHF.L.U32 R3, R11, 0x1f, RZ ;  /* 0x0000001f0b037819 */ /* 0x000fe200000006ff */
[----:B------:R-:W-:-:S03]  /*3600*/  UMOV UR6, 0x40 ;  /* 0x0000004000067882 */ /* 0x000fc60000000000 */
[----:B------:R-:W-:Y:S01]  /*3610*/  UVIRTCOUNT.DEALLOC.SMPOOL 0x80 ;  /* 0x000000800000784c */ /* 0x000fe20000000000 */
[----:B--2---:R-:W-:Y:S02]  /*3620*/  ULEA UR4, UR4, UR6, 0x18 ;  /* 0x0000000604047291 */ /* 0x004fe4000f8ec0ff */
[----:B------:R-:W-:-:S07]  /*3630*/  ULEA UR6, UR15, UR5, 0x3 ;  /* 0x000000050f067291 */ /* 0x000fce000f8e18ff */
[----:B------:R2:W-:Y:S02]  /*3640*/  @P0 STS.U8 [UR4+0x1c], R0 ;  /* 0x00001c00ff000988 */ /* 0x0005e40008000004 */
[----:B------:R-:W4:Y:S02]  /*3650*/  SYNCS.PHASECHK.TRANS64.TRYWAIT P0, [UR6], R3 ;  /* 0x00000003ff0075a7 */ /* 0x000f240008001106 */
[----:B--2-4-:R-:W-:Y:S05]  /*3660*/  @!P0 BRA `(.L_x_61) ;  /* 0x0000006000008947 */ /* 0x014fea0003800000 */
.L_x_148:
[----:B-1----:R-:W-:-:S04]  /*3670*/  UIADD3 UR7, UPT, UPT, UR15, 0x1, URZ ;  /* 0x000000010f077890 */ /* 0x002fc8000fffe0ff */
[----:B------:R-:W-:-:S04]  /*3680*/  UISETP.NE.AND UP0, UPT, UR7, 0x4, UPT ;  /* 0x000000040700788c */ /* 0x000fc8000bf05270 */
[----:B------:R-:W-:Y:S02]  /*3690*/  USEL UR8, URZ, 0x1, UP0 ;  /* 0x00000001ff087887 */ /* 0x000fe40008000000 */
[----:B------:R-:W-:-:S04]  /*36a0*/  USEL UR7, UR7, URZ, UP0 ;  /* 0x000000ff07077287 */ /* 0x000fc80008000000 */
[----:B------:R-:W-:Y:S01]  /*36b0*/  ULEA UR6, UR7, UR5, 0x3 ;  /* 0x0000000507067291 */ /* 0x000fe2000f8e18ff */
[----:B------:R-:W-:-:S04]  /*36c0*/  LOP3.LUT R2, R11, UR8, RZ, 0x3c, !PT ;  /* 0x000000080b027c12 */ /* 0x000fc8000f8e3cff */
[----:B--2---:R-:W-:-:S04]  /*36d0*/  SHF.L.U32 R3, R2, 0x1f, RZ ;  /* 0x0000001f02037819 */ /* 0x004fc800000006ff */
[----:B------:R-:W1:Y:S02]  /*36e0*/  SYNCS.PHASECHK.TRANS64.TRYWAIT P0, [UR6], R3 ;  /* 0x00000003ff0075a7 */ /* 0x000e640008001106 */
[----:B-1----:R-:W-:Y:S05]  /*36f0*/  @!P0 BRA `(.L_x_62) ;  /* 0x0000005c00f48947 */ /* 0x002fea0003800000 */
.L_x_150:
        /* <DEDUP_REMOVED lines=9> */
.L_x_152:
[----:B------:R-:W-:-:S04]  /*3790*/  UIADD3 UR7, UPT, UPT, UR7, 0x1, URZ ;  /* 0x0000000107077890 */ /* 0x000fc8000fffe0ff */
[----:B------:R-:W-:-:S04]  /*37a0*/  UISETP.NE.AND UP0, UPT, UR7, 0x4, UPT ;  /* 0x000000040700788c */ /* 0x000fc8000bf05270 */
[----:B------:R-:W-:Y:S02]  /*37b0*/  USEL UR6, URZ, 0x1, UP0 ;  /* 0x00000001ff067887 */ /* 0x000fe40008000000 */
[----:B------:R-:W-:-:S04]  /*37c0*/  USEL UR7, UR7, URZ, UP0 ;  /* 0x000000ff07077287 */ /* 0x000fc80008000000 */
[----:B------:R-:W-:Y:S01]  /*37d0*/  ULEA UR7, UR7, UR5, 0x3 ;  /* 0x0000000507077291 */ /* 0x000fe2000f8e18ff */
[----:B-1----:R-:W-:-:S04]  /*37e0*/  LOP3.LUT R3, R2, UR6, RZ, 0x3c, !PT ;  /* 0x0000000602037c12 */ /* 0x002fc8000f8e3cff */
[----:B------:R-:W-:-:S04]  /*37f0*/  SHF.L.U32 R3, R3, 0x1f, RZ ;  /* 0x0000001f03037819 */ /* 0x000fc800000006ff */
[----:B------:R-:W1:Y:S02]  /*3800*/  SYNCS.PHASECHK.TRANS64.TRYWAIT P0, [UR7], R3 ;  /* 0x00000003ff0075a7 */ /* 0x000e640008001107 */
[----:B-1----:R-:W-:Y:S05]  /*3810*/  @!P0 BRA `(.L_x_64) ;  /* 0x0000005c00dc8947 */ /* 0x002fea0003800000 */
.L_x_154:
[----:B------:R-:W-:Y:S01]  /*3820*/  NOP ;  /* 0x0000000000007918 */ /* 0x000fe20000000000 */
[----:B-1----:R-:W1:Y:S01]  /*3830*/  LDS R0, [UR4+0x14] ;  /* 0x00001404ff007984 */ /* 0x002e620008000800 */
[----:B------:R-:W-:Y:S01]  /*3840*/  ULOP3.LUT UR6, UR16, 0xffff, URZ, 0xc0, !UPT ;  /* 0x0000ffff10067892 */ /* 0x000fe2000f8ec0ff */
[----:B------:R-:W-:Y:S01]  /*3850*/  UMOV UR8, 0xffff ;  /* 0x0000ffff00087882 */ /* 0x000fe20000000000 */
[----:B------:R-:W-:Y:S02]  /*3860*/  UMOV UR5, 0x1 ;  /* 0x0000000100057882 */ /* 0x000fe40000000000 */
[----:B------:R-:W-:-:S04]  /*3870*/  USHF.R.U32.HI UR6, URZ, 0x5, UR6 ;  /* 0x00000005ff067899 */ /* 0x000fc80008011606 */
[----:B------:R-:W-:Y:S02]  /*3880*/  USHF.L.U32 UR8, UR8, UR6, URZ ;  /* 0x0000000608087299 */ /* 0x000fe400080006ff */
[----:B------:R-:W-:-:S04]  /*3890*/  USHF.L.U32 UR5, UR5, UR6, URZ ;  /* 0x0000000605057299 */ /* 0x000fc800080006ff */
[----:B-1----:R-:W-:-:S04]  /*38a0*/  LOP3.LUT R0, R0, UR8, RZ, 0xc0, !PT ;  /* 0x0000000800007c12 */ /* 0x002fc8000f8ec0ff */
[----:B------:R-:W-:-:S13]  /*38b0*/  ISETP.NE.AND P0, PT, R0, UR8, PT ;  /* 0x0000000800007c0c */ /* 0x000fda000bf05270 */
[----:B------:R-:W-:Y:S05]  /*38c0*/  @P0 BRA `(.L_x_65) ;  /* 0x0000000000580947 */ /* 0x000fea0003800000 */
[----:B------:R-:W1:Y:S02]  /*38d0*/  LDS R0, [UR4+0x18] ;  /* 0x00001804ff007984 */ /* 0x000e640008000800 */
[----:B-1----:R-:W-:-:S04]  /*38e0*/  LOP3.LUT R0, R0, UR5, RZ, 0xc0, !PT ;  /* 0x0000000500007c12 */ /* 0x002fc8000f8ec0ff */
[----:B------:R-:W-:-:S13]  /*38f0*/  ISETP.NE.AND P0, PT, R0, UR5, PT ;  /* 0x0000000500007c0c */ /* 0x000fda000bf05270 */
[----:B------:R-:W-:Y:S05]  /*3900*/  @P0 BRA `(.L_x_66) ;  /* 0x00000000003c0947 */ /* 0x000fea0003800000 */
[----:B------:R-:W1:Y:S01]  /*3910*/  S2R R2, SR_LANEID ;  /* 0x0000000000027919 */ /* 0x000e620000000000 */
[----:B------:R-:W-:Y:S01]  /*3920*/  ULOP3.LUT UR8, URZ, UR8, URZ, 0x33, !UPT ;  /* 0x00000008ff087292 */ /* 0x000fe2000f8e33ff */
[----:B------:R-:W-:Y:S01]  /*3930*/  LOP3.LUT R4, RZ, UR5, RZ, 0x33, !PT ;  /* 0x00000005ff047c12 */ /* 0x000fe2000f8e33ff */
[----:B------:R-:W-:Y:S02]  /*3940*/  VOTEU.ANY UR7, UPT, PT ;  /* 0x0000000000077886 */ /* 0x000fe400038e0100 */
[----:B------:R-:W-:Y:S01]  /*3950*/  UFLO.U32 UR7, UR7 ;  /* 0x00000007000772bd */ /* 0x000fe200080e0000 */
[----:B------:R-:W2:Y:S01]  /*3960*/  REDUX UR5, R4 ;  /* 0x00000000040573c4 */ /* 0x000ea20000000000 */
[----:B------:R-:W-:-:S06]  /*3970*/  IMAD.U32 R0, RZ, RZ, UR8 ;  /* 0x00000008ff007e24 */ /* 0x000fcc000f8e00ff */
[----:B------:R4:W-:Y:S01]  /*3980*/  UTCATOMSWS.AND URZ, UR8 ;  /* 0x0000000800ff79e3 */ /* 0x0009e20008000000 */
[----:B------:R-:W3:Y:S01]  /*3990*/  REDUX UR6, R0 ;  /* 0x00000000000673c4 */ /* 0x000ee20000000000 */
[----:B-1----:R-:W-:Y:S01]  /*39a0*/  ISETP.EQ.U32.AND P0, PT, R2, UR7, PT ;  /* 0x0000000702007c0c */ /* 0x002fe2000bf02070 */
[----:B--2---:R-:W-:Y:S01]  /*39b0*/  IMAD.U32 R2, RZ, RZ, UR5 ;  /* 0x00000005ff027e24 */ /* 0x004fe2000f8e00ff */
[----:B---3--:R-:W-:-:S11]  /*39c0*/  MOV R3, UR6 ;  /* 0x0000000600037c02 */ /* 0x008fd60008000f00 */
[----:B------:R4:W-:Y:S04]  /*39d0*/  @P0 ATOMS.AND RZ, [UR4+0x14], R3 ;  /* 0x00001403ffff098c */ /* 0x0009e8000a800004 */
[----:B------:R4:W-:Y:S01]  /*39e0*/  @P0 ATOMS.AND RZ, [UR4+0x18], R2 ;  /* 0x00001802ffff098c */ /* 0x0009e2000a800004 */
[----:B------:R-:W-:Y:S05]  /*39f0*/  BRA `(.L_x_67) ;  /* 0x0000000000147947 */ /* 0x000fea0003800000 */
.L_x_66:
[----:B------:R-:W-:Y:S02]  /*3a00*/  MOV R2, 0x3a20 ;  /* 0x00003a2000027802 */ /* 0x000fe40000000f00 */
[----:B---3-5:R-:W-:Y:S05]  /*3a10*/  CALL.REL.NOINC `($__internal_0_$__cuda_sm10x_tcgen05_guardrail_trap_col_being_dealloced_not_returned_by_alloc) ;  /* 0x0000006000c07944 */ /* 0x028fea0003c00000 */
[----:B------:R-:W-:Y:S05]  /*3a20*/  BRA `(.L_x_67) ;  /* 0x0000000000087947 */ /* 0x000fea0003800000 */
.L_x_65:
[----:B------:R-:W-:Y:S02]  /*3a30*/  MOV R2, 0x3a50 ;  /* 0x00003a5000027802 */ /* 0x000fe40000000f00 */
[----:B---3-5:R-:W-:Y:S05]  /*3a40*/  CALL.REL.NOINC `($__internal_2_$__cuda_sm10x_tcgen05_guardrail_trap_unallocated_columns_being_dealloced) ;  /* 0x0000006000cc7944 */ /* 0x028fea0003c00000 */
.L_x_67:
[----:B------:R-:W-:Y:S01]  /*3a50*/  NOP ;  /* 0x0000000000007918 */ /* 0x000fe20000000000 */
[----:B----4-:R-:W-:Y:S05]  /*3a60*/  EXIT ;  /* 0x000000000000794d */ /* 0x010fea0003800000 */
.L_x_49:
[----:B------:R-:W-:-:S09]  /*3a70*/  UISETP.NE.OR UP2, UPT, UR8, 0x3, !UP2 ;  /* 0x000000030800788c */ /* 0x000fd2000d745670 */
[----:B------:R-:W-:Y:S05]  /*3a80*/  BRA.U UP2, `(.L_x_68) ;  /* 0x0000001102147547 */ /* 0x000fea000b800000 */
[----:B------:R-:W1:Y:S01]  /*3a90*/  LDC R0, c[0x0][0xb30] ;  /* 0x0002cc00ff007b82 */ /* 0x000e620000000800 */
[----:B------:R-:W2:Y:S01]  /*3aa0*/  LDCU.64 UR8, c[0x0][0x888] ;  /* 0x00011100ff0877ac */ /* 0x000ea20008000a00 */
[----:B------:R-:W-:Y:S02]  /*3ab0*/  HFMA2 R29, -RZ, RZ, 0, 0 ;  /* 0x00000000ff1d7431 */ /* 0x000fe400000001ff */
[----:B------:R-:W-:Y:S01]  /*3ac0*/  IMAD.MOV.U32 R31, RZ, RZ, 0x1 ;  /* 0x00000001ff1f7424 */ /* 0x000fe200078e00ff */
[----:B------:R-:W-:Y:S01]  /*3ad0*/  MOV R23, 0x1000 ;  /* 0x0000100000177802 */ /* 0x000fe20000000f00 */
[----:B------:R-:W4:Y:S01]  /*3ae0*/  LDCU.64 UR4, c[0x0][0x890] ;  /* 0x00011200ff0477ac */ /* 0x000f220008000a00 */
[----:B------:R-:W-:Y:S01]  /*3af0*/  IMAD.MOV.U32 R30, RZ, RZ, RZ ;  /* 0x000000ffff1e7224 */ /* 0x000fe200078e00ff */
[----:B------:R-:W3:Y:S01]  /*3b00*/  LDC R19, c[0x0][0x370] ;  /* 0x0000dc00ff137b82 */ /* 0x000ee20000000800 */
[----:B------:R-:W-:Y:S01]  /*3b10*/  UMOV UR7, 0x400 ;  /* 0x0000040000077882 */ /* 0x000fe20000000000 */
[----:B------:R-:W-:-:S02]  /*3b20*/  UPLOP3.LUT UP1, UPT, UPT, UPT, UPT, 0x40, 0x4 ;  /* 0x000000000004789c */ /* 0x000fc40003f2e870 */
[----:B------:R-:W-:-:S04]  /*3b30*/  ULEA UR7, UR37, UR7, 0x18 ;  /* 0x0000000725077291 */ /* 0x000fc8000f8ec0ff */
[----:B------:R-:W3:Y:S01]  /*3b40*/  LDC R2, c[0x0][0xb0c] ;  /* 0x0002c300ff027b82 */ /* 0x000ee20000000800 */
[----:B------:R-:W-:Y:S02]  /*3b50*/  UIADD3 UR13, UPT, UPT, UR7, 0x68, URZ ;  /* 0x00000068070d7890 */ /* 0x000fe4000fffe0ff */
[----:B--2---:R-:W-:Y:S02]  /*3b60*/  UISETP.NE.U32.AND UP2, UPT, UR8, URZ, UPT ;  /* 0x000000ff0800728c */ /* 0x004fe4000bf45070 */
[----:B------:R-:W-:Y:S02]  /*3b70*/  UIADD3 UR33, UPT, UPT, UR7, 0x50, URZ ;  /* 0x0000005007217890 */ /* 0x000fe4000fffe0ff */
[----:B----4-:R-:W-:Y:S01]  /*3b80*/  UISETP.NE.U32.AND UP3, UPT, UR4, URZ, UPT ;  /* 0x000000ff0400728c */ /* 0x010fe2000bf65070 */
[----:B------:R-:W2:Y:S01]  /*3b90*/  LDC R18, c[0x0][0xb20] ;  /* 0x0002c800ff127b82 */ /* 0x000ea20000000800 */
[----:B-1----:R-:W-:Y:S01]  /*3ba0*/  ISETP.NE.AND P1, PT, R0, 0x1, PT ;  /* 0x000000010000780c */ /* 0x002fe20003f25270 */
[----:B------:R-:W-:-:S02]  /*3bb0*/  UISETP.NE.AND.EX UP2, UPT, UR9, URZ, UPT, UP2 ;  /* 0x000000ff0900728c */ /* 0x000fc4000bf45320 */
[----:B------:R-:W-:Y:S02]  /*3bc0*/  UIADD3 UR25, UPT, UPT, UR7, 0x58, URZ ;  /* 0x0000005807197890 */ /* 0x000fe4000fffe0ff */
[----:B------:R-:W-:Y:S02]  /*3bd0*/  UIADD3 UR17, UPT, UPT, UR7, 0x60, URZ ;  /* 0x0000006007117890 */ /* 0x000fe4000fffe0ff */
[----:B------:R-:W1:Y:S01]  /*3be0*/  LDC.64 R32, c[0x0][0x348] ;  /* 0x0000d200ff207b82 */ /* 0x000e620000000a00 */
[----:B------:R-:W-:Y:S02]  /*3bf0*/  UPRMT UR13, UR37, 0x654, UR13 ;  /* 0x00000654250d7896 */ /* 0x000fe4000800000d */
[----:B------:R-:W-:-:S05]  /*3c00*/  UISETP.NE.AND.EX UP3, UPT, UR5, URZ, UPT, UP3 ;  /* 0x000000ff0500728c */ /* 0x000fca000bf65330 */
[----:B------:R-:W4:Y:S08]  /*3c10*/  LDC.64 R16, c[0x0][0xb10] ;  /* 0x0002c400ff107b82 */ /* 0x000f300000000a00 */
[----:B------:R-:W1:Y:S08]  /*3c20*/  LDC.64 R6, c[0x0][0xb18] ;  /* 0x0002c600ff067b82 */ /* 0x000e700000000a00 */
[----:B------:R-:W1:Y:S08]  /*3c30*/  LDC.64 R4, c[0x0][0xb28] ;  /* 0x0002ca00ff047b82 */ /* 0x000e700000000a00 */
[----:B--23--:R-:W1:Y:S02]  /*3c40*/  LDC R22, c[0x0][0x374] ;  /* 0x0000dd00ff167b82 */ /* 0x00ce640000000800 */
.L_x_79:
[C---:B------:R-:W-:Y:S02]  /*3c50*/  LEA R0, R30.reuse, UR7, 0x3 ;  /* 0x000000071e007c11 */ /* 0x040fe4000f8e18ff */
[----:B------:R-:W-:Y:S02]  /*3c60*/  SHF.L.U32 R3, R29, 0x1f, RZ ;  /* 0x0000001f1d037819 */ /* 0x000fe400000006ff */
[----:B------:R-:W-:Y:S02]  /*3c70*/  LEA R24, R30, UR7, 0x4 ;  /* 0x000000071e187c11 */ /* 0x000fe4000f8e20ff */
[----:B--2---:R-:W2:Y:S02]  /*3c80*/  SYNCS.PHASECHK.TRANS64.TRYWAIT P0, [R0+URZ+0xa0], R3 ;  /* 0x0000a003000075a7 */ /* 0x004ea400080011ff */
[----:B--2---:R-:W-:Y:S05]  /*3c90*/  @!P0 BRA `(.L_x_69) ;  /* 0x0000005800d48947 */ /* 0x004fea0003800000 */
.L_x_155:
[----:B------:R-:W-:Y:S01]  /*3ca0*/  ISETP.GE.AND P0, PT, R40, 0x1, PT ;  /* 0x000000012800780c */ /* 0x000fe20003f06270 */
[----:B------:R-:W3:Y:S01]  /*3cb0*/  LDS.128 R24, [R24+0x130] ;  /* 0x0001300018187984 */ /* 0x000ee20000000c00 */
[----:B--2---:R-:W-:Y:S01]  /*3cc0*/  VIADD R0, R0, 0xb0 ;  /* 0x000000b000007836 */ /* 0x004fe20000000000 */
[----:B------:R-:W-:Y:S01]  /*3cd0*/  @!PT LDS RZ, [RZ] ;  /* 0x00000000fffff984 */ /* 0x000fe20000000800 */
[----:B------:R-:W-:Y:S01]  /*3ce0*/  @!PT LDS RZ, [RZ] ;  /* 0x00000000fffff984 */ /* 0x000fe20000000800 */
[----:B------:R-:W-:Y:S01]  /*3cf0*/  @!PT LDS RZ, [RZ] ;  /* 0x00000000fffff984 */ /* 0x000fe20000000800 */
[----:B------:R-:W-:Y:S01]  /*3d00*/  @!PT LDS RZ, [RZ] ;  /* 0x00000000fffff984 */ /* 0x000fe20000000800 */
[----:B------:R2:W-:Y:S06]  /*3d10*/  MEMBAR.ALL.CTA ;  /* 0x0000000000007992 */ /* 0x0005ec0000008000 */
[----:B--2---:R-:W2:Y:S01]  /*3d20*/  FENCE.VIEW.ASYNC.S ;  /* 0x00000000000073c6 */ /* 0x004ea20000000000 */
[----:B------:R-:W-:Y:S04]  /*3d30*/  PRMT R0, RZ, 0x654, R0 ;  /* 0x00000654ff007816 */ /* 0x000fe80000000000 */
[----:B--2---:R2:W-:Y:S01]  /*3d40*/  SYNCS.ARRIVE.TRANS64.RED.A1T0 RZ, [R0+URZ], RZ ;  /* 0x000000ff00ff79a7 */ /* 0x0045e200081004ff */
[----:B---3--:R-:W-:Y:S11]  /*3d50*/  LOP3.LUT P3, RZ, R26, 0x1, RZ, 0xc0, !PT ;  /* 0x000000011aff7812 */ /* 0x008ff6000786c0ff */
[----:B------:R-:W-:Y:S02]  /*3d60*/  @!UPT UIADD3 URZ, UPT, UPT, URZ, URZ, URZ ;  /* 0x000000fffffff290 */ /* 0x000fe4000fffe0ff */
[----:B------:R-:W-:Y:S02]  /*3d70*/  @P3 MOV R13, R24 ;  /* 0x00000018000d3202 */ /* 0x000fe40000000f00 */
[----:B------:R-:W-:Y:S01]  /*3d80*/  @P3 LOP3.LUT R8, R25, 0xffff, RZ, 0xc0, !PT ;  /* 0x0000ffff19083812 */ /* 0x000fe200078ec0ff */
[----:B--2---:R-:W-:Y:S06]  /*3d90*/  @!P0 BRA `(.L_x_70) ;  /* 0x0000000000a48947 */ /* 0x004fec0003800000 */
[----:B-1----:R-:W-:Y:S01]  /*3da0*/  IMAD.HI.U32 R35, R22, R7, RZ ;  /* 0x0000000716237227 */ /* 0x002fe200078e00ff */
[----:B------:R-:W-:Y:S02]  /*3db0*/  ISETP.NE.AND P0, PT, R6, 0x1, PT ;  /* 0x000000010600780c */ /* 0x000fe40003f05270 */
[----:B------:R-:W-:Y:S01]  /*3dc0*/  ISETP.NE.AND P2, PT, R40, 0x1, PT ;  /* 0x000000012800780c */ /* 0x000fe20003f45270 */
[----:B----4-:R-:W-:Y:S01]  /*3dd0*/  IMAD.HI.U32 R34, R19, R16, RZ ;  /* 0x0000001013227227 */ /* 0x010fe200078e00ff */
[----:B------:R-:W-:Y:S02]  /*3de0*/  SHF.R.U32.HI R35, RZ, R18, R35 ;  /* 0x00000012ff237219 */ /* 0x000fe40000011623 */
[----:B------:R-:W-:Y:S01]  /*3df0*/  ISETP.NE.AND P4, PT, R2, 0x1, PT ;  /* 0x000000010200780c */ /* 0x000fe20003f85270 */
[----:B------:R-:W-:Y:S01]  /*3e00*/  IMAD.HI.U32 R36, R13, R16, RZ ;  /* 0x000000100d247227 */ /* 0x000fe200078e00ff */
[----:B------:R-:W-:Y:S02]  /*3e10*/  SHF.R.U32.HI R34, RZ, R17, R34 ;  /* 0x00000011ff227219 */ /* 0x000fe40000011622 */
[----:B------:R-:W-:Y:S01]  /*3e20*/  SEL R3, R22, R35, !P0 ;  /* 0x0000002316037207 */ /* 0x000fe20004000000 */
[C---:B------:R-:W-:Y:S01]  /*3e30*/  IMAD.HI.U32 R35, R8.reuse, R7, RZ ;  /* 0x0000000708237227 */ /* 0x040fe200078e00ff */
[----:B------:R-:W-:Y:S02]  /*3e40*/  SEL R11, R19, R34, !P4 ;  /* 0x00000022130b7207 */ /* 0x000fe40006000000 */
[----:B------:R-:W-:Y:S01]  /*3e50*/  SHF.R.U32.HI R36, RZ, R17, R36 ;  /* 0x00000011ff247219 */ /* 0x000fe20000011624 */
[----:B------:R-:W-:Y:S01]  /*3e60*/  IMAD.HI.U32 R38, R3, R4, RZ ;  /* 0x0000000403267227 */ /* 0x000fe200078e00ff */
[----:B------:R-:W-:Y:S03]  /*3e70*/  SHF.R.U32.HI R35, RZ, R18, R35 ;  /* 0x00000012ff237219 */ /* 0x000fe60000011623 */
[----:B------:R-:W-:Y:S01]  /*3e80*/  IMAD.HI.U32 R34, R11, R4, RZ ;  /* 0x000000040b227227 */ /* 0x000fe200078e00ff */
[----:B------:R-:W-:Y:S02]  /*3e90*/  @P2 SHF.R.U32.HI R3, RZ, R5, R38 ;  /* 0x00000005ff032219 */ /* 0x000fe40000011626 */
[----:B------:R-:W-:Y:S02]  /*3ea0*/  SEL R9, R8, R35, !P0 ;  /* 0x0000002308097207 */ /* 0x000fe40004000000 */
[----:B------:R-:W-:Y:S01]  /*3eb0*/  @P2 SHF.R.U32.HI R11, RZ, R5, R34 ;  /* 0x00000005ff0b2219 */ /* 0x000fe20000011622 */
[C---:B------:R-:W-:Y:S01]  /*3ec0*/  IMAD R10, R40.reuse, R3, RZ ;  /* 0x00000003280a7224 */ /* 0x040fe200078e02ff */
[----:B------:R-:W-:Y:S01]  /*3ed0*/  SEL R3, R13, R36, !P4 ;  /* 0x000000240d037207 */ /* 0x000fe20006000000 */
[C---:B------:R-:W-:Y:S03]  /*3ee0*/  IMAD.HI.U32 R14, R9.reuse, R4, RZ ;  /* 0x00000004090e7227 */ /* 0x040fe600078e00ff */
[----:B------:R-:W-:Y:S01]  /*3ef0*/  ISETP.GE.AND P0, PT, R9, R10, PT ;  /* 0x0000000a0900720c */ /* 0x000fe20003f06270 */
[C---:B------:R-:W-:Y:S01]  /*3f00*/  IMAD R12, R40.reuse, R11, RZ ;  /* 0x0000000b280c7224 */ /* 0x040fe200078e02ff */
[-C--:B------:R-:W-:Y:S04]  /*3f10*/  SHF.R.U32.HI R14, RZ, R5.reuse, R14 ;  /* 0x00000005ff0e7219 */ /* 0x080fe8000001160e */
[----:B------:R-:W-:Y:S02]  /*3f20*/  ISETP.GE.OR P0, PT, R3, R12, P0 ;  /* 0x0000000c0300720c */ /* 0x000fe40000706670 */
[----:B------:R-:W-:Y:S05]  /*3f30*/  SEL R15, R9, R14, !P2 ;  /* 0x0000000e090f7207 */ /* 0x000fea0005000000 */
[----:B------:R-:W-:Y:S04]  /*3f40*/  IMAD.MOV R14, RZ, RZ, -R15 ;  /* 0x000000ffff0e7224 */ /* 0x000fe800078e0a0f */
[----:B------:R-:W-:Y:S02]  /*3f50*/  IMAD R14, R40, R14, R9 ;  /* 0x0000000e280e7224 */ /* 0x000fe400078e0209 */
[C---:B------:R-:W-:Y:S05]  /*3f60*/  @!P0 IMAD.HI.U32 R10, R3.reuse, R4, RZ ;  /* 0x00000004030a8227 */ /* 0x040fea00078e00ff */
[----:B------:R-:W-:Y:S04]  /*3f70*/  @!P0 SHF.R.U32.HI R10, RZ, R5, R10 ;  /* 0x00000005ff0a8219 */ /* 0x000fe8000001160a */
[----:B------:R-:W-:Y:S01]  /*3f80*/  @!P0 SEL R0, R3, R10, !P2 ;  /* 0x0000000a03008207 */ /* 0x000fe20005000000 */
[----:B------:R-:W-:Y:S03]  /*3f90*/  IMAD.MOV R10, RZ, RZ, -R3 ;  /* 0x000000ffff0a7224 */ /* 0x000fe600078e0a03 */
[----:B------:R-:W-:Y:S01]  /*3fa0*/  @!P0 IADD3 R15, PT, PT, R15, -R0, RZ ;  /* 0x800000000f0f8210 */ /* 0x000fe20007ffe0ff */
[----:B------:R-:W-:Y:S01]  /*3fb0*/  @!P0 IMAD R0, R11, R14, R0 ;  /* 0x0000000e0b008224 */ /* 0x000fe200078e0200 */
[----:B------:R-:W-:Y:S01]  /*3fc0*/  IADD3 R11, PT, PT, -R9, RZ, RZ ;  /* 0x000000ff090b7210 */ /* 0x000fe20007ffe1ff */
[----:B------:R-:W-:Y:S02]  /*3fd0*/  IMAD R13, R2, R10, R13 ;  /* 0x0000000a020d7224 */ /* 0x000fe400078e020d */
[----:B------:R-:W-:Y:S02]  /*3fe0*/  @!P0 IMAD R9, R15, R40, R3 ;  /* 0x000000280f098224 */ /* 0x000fe400078e0203 */
[----:B------:R-:W-:Y:S02]  /*3ff0*/  @!P0 IMAD.MOV.U32 R3, RZ, RZ, R0 ;  /* 0x000000ffff038224 */ /* 0x000fe400078e0000 */
[----:B------:R-:W-:Y:S02]  /*4000*/  IMAD R8, R6, R11, R8 ;  /* 0x0000000b06087224 */ /* 0x000fe400078e0208 */
[----:B------:R-:W-:Y:S02]  /*4010*/  IMAD R13, R3, R2, R13 ;  /* 0x00000002030d7224 */ /* 0x000fe400078e020d */
[----:B------:R-:W-:Y:S02]  /*4020*/  IMAD R8, R9, R6, R8 ;  /* 0x0000000609087224 */ /* 0x000fe400078e0208 */
.L_x_70:
[----:B------:R-:W-:Y:S05]  /*4030*/  BRA.U UP1, `(.L_x_71) ;  /* 0x0000000101107547 */ /* 0x000fea000b800000 */
[----:B------:R-:W-:Y:S04]  /*4040*/  MOV R0, UR6 ;  /* 0x0000000600007c02 */ /* 0x000fe80008000f00 */
[----:B------:R-:W-:Y:S04]  /*4050*/  SHF.L.U32 R3, R0, 0x1f, RZ ;  /* 0x0000001f00037819 */ /* 0x000fe800000006ff */
[----:B------:R-:W2:Y:S02]  /*4060*/  SYNCS.PHASECHK.TRANS64.TRYWAIT P0, [UR7+0x98], R3 ;  /* 0x00009803ff0075a7 */ /* 0x000ea40008001107 */
[----:B--2---:R-:W-:Y:S05]  /*4070*/  @!P0 BRA `(.L_x_72) ;  /* 0x0000005400f08947 */ /* 0x004fea0003800000 */
.L_x_71:
[----:B------:R-:W-:Y:S02]  /*4080*/  R2UR UR35, R21 ;  /* 0x00000000152372ca */ /* 0x000fe400000e0000 */
[----:B------:R-:W-:Y:S02]  /*4090*/  R2UR UR34, R20 ;  /* 0x00000000142272ca */ /* 0x000fe400000e0000 */
[----:B------:R-:W-:Y:S02]  /*40a0*/  ISETP.NE.U32.AND P2, PT, RZ, UR4, PT ;  /* 0x00000004ff007c0c */ /* 0x000fe4000bf45070 */
[----:B------:R-:W-:Y:S02]  /*40b0*/  SHF.L.U32 R12, R31, 0x1f, RZ ;  /* 0x0000001f1f0c7819 */ /* 0x000fe400000006ff */
[----:B------:R-:W-:Y:S05]  /*40c0*/  ISETP.NE.AND.EX P2, PT, RZ, UR5, PT, P2 ;  /* 0x00000005ff007c0c */ /* 0x000fea000bf45320 */
[----:B------:R-:W-:Y:S02]  /*40d0*/  USHF.L.U32 UR35, UR35, 0x6, URZ ;  /* 0x0000000623237899 */ /* 0x000fe400080006ff */
[----:B------:R-:W-:Y:S01]  /*40e0*/  USHF.L.U32 UR34, UR34, 0x8, URZ ;  /* 0x0000000822227899 */ /* 0x000fe200080006ff */
[----:B------:R-:W-:Y:S11]  /*40f0*/  BRA.U !UP3, `(.L_x_73) ;  /* 0x000000010b347547 */ /* 0x000ff6000b800000 */
[----:B------:R-:W-:Y:S01]  /*4100*/  UPLOP3.LUT UP0, UPT, UPT, UPT, UP2, 0x80, 0x8 ;  /* 0x000000000008789c */ /* 0x000fe20003f0f020 */
[----:B--2---:R-:W-:Y:S02]  /*4110*/  HFMA2 R0, -RZ, RZ, 0, 5.9604644775390625e-08 ;  /* 0x00000001ff007431 */ /* 0x004fe400000001ff */
[----:B------:R-:W-:Y:S03]  /*4120*/  IMAD.MOV.U32 R91, RZ, RZ, 0x1 ;  /* 0x00000001ff5b7424 */ /* 0x000fe600078e00ff */
[----:B------:R-:W-:Y:S05]  /*4130*/  PLOP3.LUT P0, PT, PT, PT, UP0, 0x80, 0x8 ;  /* 0x000000000008781c */ /* 0x000fea0003f0f008 */
[----:B------:R-:W2:Y:S01]  /*4140*/  @UP0 LDCU.64 UR10, c[0x0][0x888] ;  /* 0x00011100ff0a07ac */ /* 0x000ea20008000a00 */
[----:B------:R-:W-:Y:S07]  /*4150*/  @UP0 UIMAD UR8, UR36, UR4, URZ ;  /* 0x00000004240802a4 */ /* 0x000fee000f8e02ff */
[----:B------:R-:W-:Y:S01]  /*4160*/  @!P0 PRMT R91, R0, 0x7610, R91 ;  /* 0x00007610005b8816 */ /* 0x000fe2000000005b */
[----:B--2---:R-:W-:Y:S03]  /*4170*/  @UP0 UIMAD.WIDE UR10, UR8, 0x4, UR10 ;  /* 0x00000004080a08a5 */ /* 0x004fe6000f8e020a */
[----:B------:R-:W2:Y:S03]  /*4180*/  @!UP0 LDCU UR8, c[0x0][0x880] ;  /* 0x00011000ff0887ac */ /* 0x000ea60008000800 */
[----:B------:R-:W-:Y:S01]  /*4190*/  IMAD.U32 R10, RZ, RZ, UR10 ;  /* 0x0000000aff0a7e24 */ /* 0x000fe2000f8e00ff */
[----:B------:R-:W-:Y:S05]  /*41a0*/  MOV R11, UR11 ;  /* 0x0000000b000b7c02 */ /* 0x000fea0008000f00 */
[----:B-----5:R3:W5:Y:S02]  /*41b0*/  @P0 LDG.E R50, desc[UR46][R10.64] ;  /* 0x0000002e0a320981 */ /* 0x020764000c1e1900 */
[----:B--23--:R-:W-:Y:S07]  /*41c0*/  @!P0 IMAD.U32 R50, RZ, RZ, UR8 ;  /* 0x00000008ff328e24 */ /* 0x00cfee000f8e00ff */
.L_x_73:
[----:B-----5:R-:W-:Y:S01]  /*41d0*/  @!P2 ISETP.EQ.AND P0, PT, R50, RZ, PT ;  /* 0x000000ff3200a20c */ /* 0x020fe20003f02270 */
[----:B------:R-:W-:Y:S01]  /*41e0*/  @!UPT UIADD3 URZ, UPT, UPT, URZ, URZ, URZ ;  /* 0x000000fffffff290 */ /* 0x000fe2000fffe0ff */
[----:B------:R-:W-:Y:S11]  /*41f0*/  @!P2 BRA `(.L_x_74) ;  /* 0x000000000014a947 */ /* 0x000ff60003800000 */
[----:B------:R-:W-:Y:S02]  /*4200*/  LOP3.LUT P2, RZ, R91, 0xff, RZ, 0xc0, !PT ;  /* 0x000000ff5bff7812 */ /* 0x000fe4000784c0ff */
[----:B------:R-:W-:Y:S04]  /*4210*/  PLOP3.LUT P0, PT, PT, PT, UP0, 0x80, 0x8 ;  /* 0x000000000008781c */ /* 0x000fe80003f0f008 */
[----:B------:R-:W-:Y:S07]  /*4220*/  PLOP3.LUT P0, PT, P0, PT, PT, 0x8, 0x80 ;  /* 0x000000000080781c */ /* 0x000fee000070e170 */
[----:B------:R-:W-:Y:S11]  /*4230*/  @P2 ISETP.EQ.AND P0, PT, R50, RZ, PT ;  /* 0x000000ff3200220c */ /* 0x000ff60003f02270 */
[----:B------:R-:W-:Y:S02]  /*4240*/  @!UPT UIADD3 URZ, UPT, UPT, URZ, URZ, URZ ;  /* 0x000000fffffff290 */ /* 0x000fe4000fffe0ff */
.L_x_74:
[----:B------:R-:W3:Y:S01]  /*4250*/  SYNCS.PHASECHK.TRANS64.TRYWAIT P2, [UR7+0x70], R12 ;  /* 0x0000700cff0075a7 */ /* 0x000ee20008041107 */
[----:B------:R-:W-:Y:S04]  /*4260*/  ELECT P4, URZ, PT ;  /* 0x0000000000ff782f */ /* 0x000fe80003880000 */
[----:B------:R-:W-:Y:S11]  /*4270*/  PLOP3.LUT P4, PT, P0, P4, PT, 0xf2, 0x2f ;  /* 0x00000000002f781c */ /* 0x000ff60000789e72 */
[----:B------:R-:W-:Y:S02]  /*4280*/  @!UPT UIADD3 URZ, UPT, UPT, URZ, URZ, URZ ;  /* 0x000000fffffff290 */ /* 0x000fe4000fffe0ff */
[----:B-1----:R-:W-:Y:S05]  /*4290*/  @!P4 IADD3 R9, P0, PT, R32, 0x580, RZ ;  /* 0x000005802009c810 */ /* 0x002fea0007f1e0ff */
[----:B--2---:R-:W-:Y:S01]  /*42a0*/  @!P4 IMAD.X R0, RZ, RZ, R33, P0 ;  /* 0x000000ffff00c224 */ /* 0x004fe200000e0621 */
[----:B---3--:R-:W-:Y:S07]  /*42b0*/  @!P2 BRA `(.L_x_75) ;  /* 0x000000540078a947 */ /* 0x008fee0003800000 */
.L_x_158:
[----:B------:R-:W-:Y:S01]  /*42c0*/  @!P4 R2UR UR8, R0 ;  /* 0x000000000008c2ca */ /* 0x000fe200000e0000 */
[----:B------:R-:W-:Y:S01]  /*42d0*/  VOTEU.ALL UP1, P4 ;  /* 0x0000000000ff7886 */ /* 0x000fe20002020000 */
[----:B------:R-:W-:Y:S01]  /*42e0*/  @!P4 R2UR UR9, R9 ;  /* 0x000000000909c2ca */ /* 0x000fe200000e0000 */
[----:B------:R-:W-:Y:S01]  /*42f0*/  @!P4 IMAD.MOV.U32 R0, RZ, RZ, 0x1000 ;  /* 0x00001000ff00c424 */ /* 0x000fe200078e00ff */
[----:B------:R-:W-:Y:S01]  /*4300*/  UMOV UR10, 0x0 ;  /* 0x00000000000a7882 */ /* 0x000fe20000000000 */
[----:B------:R-:W-:Y:S01]  /*4310*/  UMOV UR11, 0x10000000 ;  /* 0x10000000000b7882 */ /* 0x000fe20000000000 */
[----:B------:R-:W-:Y:S01]  /*4320*/  @!UP1 UIADD3 UR32, UPT, UPT, UR7, 0x200, URZ ;  /* 0x0000020007209890 */ /* 0x000fe2000fffe0ff */
[----:B------:R-:W-:Y:S01]  /*4330*/  @!P4 IADD3 R9, P0, PT, R32, 0x580, RZ ;  /* 0x000005802009c810 */ /* 0x000fe20007f1e0ff */
[----:B------:R-:W-:Y:S05]  /*4340*/  VOTEU.ALL UP1, P4 ;  /* 0x0000000000ff7886 */ /* 0x000fea0002020000 */
[----:B------:R-:W-:Y:S01]  /*4350*/  IMAD.U32 R11, RZ, RZ, UR8 ;  /* 0x00000008ff0b7e24 */ /* 0x000fe2000f8e00ff */
[----:B------:R-:W-:Y:S01]  /*4360*/  UPRMT UR8, UR37, 0x654, UR33 ;  /* 0x0000065425087896 */ /* 0x000fe20008000021 */
[----:B------:R-:W-:Y:S03]  /*4370*/  IMAD.U32 R10, RZ, RZ, UR9 ;  /* 0x00000009ff0a7e24 */ /* 0x000fe6000f8e00ff */
[----:B------:R-:W-:Y:S02]  /*4380*/  @!P4 R2UR UR15, R11 ;  /* 0x000000000b0fc2ca */ /* 0x000fe400000e0000 */
[----:B------:R-:W-:Y:S11]  /*4390*/  @!P4 R2UR UR14, R10 ;  /* 0x000000000a0ec2ca */ /* 0x000ff600000e0000 */
[----:B------:R-:W-:Y:S02]  /*43a0*/  @!UPT UIADD3 URZ, UPT, UPT, URZ, URZ, URZ ;  /* 0x000000fffffff290 */ /* 0x000fe4000fffe0ff */
[----:B------:R2:W-:Y:S01]  /*43b0*/  @!UP1 UTMALDG.3D [UR32], [UR14], desc[UR10] ;  /* 0x00000a200e0095b4 */ /* 0x0005e20008011000 */
[----:B------:R3:W-:Y:S01]  /*43c0*/  @!P4 SYNCS.ARRIVE.TRANS64.RED.A0TR RZ, [UR7+0x50], R0 ;  /* 0x00005000ffffc9a7 */ /* 0x0007e20008300407 */
[----:B------:R-:W-:Y:S01]  /*43d0*/  SYNCS.ARRIVE.TRANS64.RED.A1T0 RZ, [UR8], RZ ;  /* 0x000000ffffff79a7 */ /* 0x000fe20008100408 */
[----:B---3--:R-:W-:Y:S01]  /*43e0*/  @!P4 IMAD.X R0, RZ, RZ, R33, P0 ;  /* 0x000000ffff00c224 */ /* 0x008fe200000e0621 */
[----:B------:R-:W3:Y:S02]  /*43f0*/  SYNCS.PHASECHK.TRANS64.TRYWAIT P2, [UR7+0x78], R12 ;  /* 0x0000780cff0075a7 */ /* 0x000ee40008041107 */
[----:B--23--:R-:W-:Y:S05]  /*4400*/  @!P2 BRA `(.L_x_76) ;  /* 0x00000054003ca947 */ /* 0x00cfea0003800000 */
.L_x_160:
        /* <DEDUP_REMOVED lines=8> */
[----:B------:R-:W-:Y:S01]  /*4490*/  @!UP1 UIADD3 UR24, UPT, UPT, UR7, 0x1200, URZ ;  /* 0x0000120007189890 */ /* 0x000fe2000fffe0ff */
[----:B------:R-:W-:Y:S01]  /*44a0*/  VOTEU.ALL UP1, P4 ;  /* 0x0000000000ff7886 */ /* 0x000fe20002020000 */
[----:B------:R-:W-:Y:S01]  /*44b0*/  UMOV UR27, UR35 ;  /* 0x00000023001b7c82 */ /* 0x000fe20008000000 */
[----:B------:R-:W-:Y:S02]  /*44c0*/  UMOV UR28, UR36 ;  /* 0x00000024001c7c82 */ /* 0x000fe40008000000 */
[----:B------:R-:W-:Y:S01]  /*44d0*/  IMAD.U32 R11, RZ, RZ, UR8 ;  /* 0x00000008ff0b7e24 */ /* 0x000fe2000f8e00ff */
[----:B------:R-:W-:Y:S01]  /*44e0*/  UPRMT UR8, UR37, 0x654, UR25 ;  /* 0x0000065425087896 */ /* 0x000fe20008000019 */
[----:B------:R-:W-:Y:S02]  /*44f0*/  IMAD.U32 R10, RZ, RZ, UR9 ;  /* 0x00000009ff0a7e24 */ /* 0x000fe4000f8e00ff */
[----:B------:R-:W-:Y:S01]  /*4500*/  @!P4 IMAD.X R20, RZ, RZ, R33, P0 ;  /* 0x000000ffff14c224 */ /* 0x000fe200000e0621 */
[----:B------:R-:W-:Y:S02]  /*4510*/  @!P4 R2UR UR15, R11 ;  /* 0x000000000b0fc2ca */ /* 0x000fe400000e0000 */
[----:B------:R-:W-:Y:S11]  /*4520*/  @!P4 R2UR UR14, R10 ;  /* 0x000000000a0ec2ca */ /* 0x000ff600000e0000 */
[----:B------:R-:W-:Y:S02]  /*4530*/  @!UPT UIADD3 URZ, UPT, UPT, URZ, URZ, URZ ;  /* 0x000000fffffff290 */ /* 0x000fe4000fffe0ff */
[----:B------:R2:W-:Y:S01]  /*4540*/  @!UP1 UTMALDG.3D [UR24], [UR14], desc[UR10] ;  /* 0x00000a180e0095b4 */ /* 0x0005e20008011000 */
[----:B------:R2:W-:Y:S01]  /*4550*/  @!P4 SYNCS.ARRIVE.TRANS64.RED.A0TR RZ, [UR7+0x58], R0 ;  /* 0x00005800ffffc9a7 */ /* 0x0005e20008300407 */
[----:B------:R-:W-:Y:S01]  /*4560*/  SYNCS.ARRIVE.TRANS64.RED.A1T0 RZ, [UR8], RZ ;  /* 0x000000ffffff79a7 */ /* 0x000fe20008100408 */
[----:B------:R-:W3:Y:S02]  /*4570*/  SYNCS.PHASECHK.TRANS64.TRYWAIT P2, [UR7+0x80], R12 ;  /* 0x0000800cff0075a7 */ /* 0x000ee40008041107 */
[----:B--23--:R-:W-:Y:S05]  /*4580*/  @!P2 BRA `(.L_x_77) ;  /* 0x0000005000f4a947 */ /* 0x00cfea0003800000 */
.L_x_162:
[----:B------:R-:W2:Y:S01]  /*4590*/  LDC.64 R14, c[0x0][0xb10] ;  /* 0x0002c400ff0e7b82 */ /* 0x000ea20000000a00 */
[----:B------:R-:W-:Y:S01]  /*45a0*/  @!P4 R2UR UR8, R20 ;  /* 0x000000001408c2ca */ /* 0x000fe200000e0000 */
[----:B------:R-:W-:Y:S01]  /*45b0*/  VOTEU.ALL UP1, P4 ;  /* 0x0000000000ff7886 */ /* 0x000fe20002020000 */
[----:B------:R-:W-:Y:S01]  /*45c0*/  @!P4 R2UR UR9, R21 ;  /* 0x000000001509c2ca */ /* 0x000fe200000e0000 */
[----:B------:R-:W-:Y:S01]  /*45d0*/  UMOV UR10, 0x0 ;  /* 0x00000000000a7882 */ /* 0x000fe20000000000 */
[----:B------:R-:W-:Y:S03]  /*45e0*/  UMOV UR11, 0x10000000 ;  /* 0x10000000000b7882 */ /* 0x000fe60000000000 */
[----:B------:R-:W3:Y:S01]  /*45f0*/  LDC.64 R10, c[0x0][0xb18] ;  /* 0x0002c600ff0a7b82 */ /* 0x000ee20000000a00 */
[----:B------:R-:W-:Y:S01]  /*4600*/  @!UP1 UIADD3 UR18, UPT, UPT, UR34, 0x80, URZ ;  /* 0x0000008022129890 */ /* 0x000fe2000fffe0ff */
[----:B------:R-:W-:Y:S01]  /*4610*/  @P3 SHF.R.U32.HI R28, RZ, 0x10, R25 ;  /* 0x00000010ff1c3819 */ /* 0x000fe20000011619 */
[----:B------:R-:W-:Y:S01]  /*4620*/  @!UP1 UIADD3 UR16, UPT, UPT, UR7, 0x2200, URZ ;  /* 0x0000220007109890 */ /* 0x000fe2000fffe0ff */
[----:B------:R-:W-:Y:S01]  /*4630*/  VIADD R30, R30, 0x1 ;  /* 0x000000011e1e7836 */ /* 0x000fe20000000000 */
[----:B------:R-:W-:Y:S03]  /*4640*/  VOTEU.ALL UP1, P4 ;  /* 0x0000000000ff7886 */ /* 0x000fe60002020000 */
[----:B------:R-:W5:Y:S01]  /*4650*/  @!P1 LDC R0, c[0x0][0xb20] ;  /* 0x0002c800ff009b82 */ /* 0x000f620000000800 */
[----:B------:R-:W-:Y:S01]  /*4660*/  UMOV UR19, UR35 ;  /* 0x0000002300137c82 */ /* 0x000fe20008000000 */
[----:B------:R-:W-:Y:S01]  /*4670*/  IMAD.U32 R21, RZ, RZ, UR8 ;  /* 0x00000008ff157e24 */ /* 0x000fe2000f8e00ff */
[----:B------:R-:W-:Y:S05]  /*4680*/  UMOV UR20, UR36 ;  /* 0x0000002400147c82 */ /* 0x000fea0008000000 */
[----:B-1----:R-:W1:Y:S01]  /*4690*/  @!P1 LDC R3, c[0x0][0xb0c] ;  /* 0x0002c300ff039b82 */ /* 0x002e620000000800 */
[----:B------:R-:W-:Y:S01]  /*46a0*/  IMAD.U32 R20, RZ, RZ, UR9 ;  /* 0x00000009ff147e24 */ /* 0x000fe2000f8e00ff */
[----:B------:R-:W-:Y:S01]  /*46b0*/  UPRMT UR8, UR37, 0x654, UR17 ;  /* 0x0000065425087896 */ /* 0x000fe20008000011 */
[----:B------:R-:W-:Y:S03]  /*46c0*/  @!P4 R2UR UR15, R21 ;  /* 0x00000000150fc2ca */ /* 0x000fe600000e0000 */
[----:B------:R-:W-:Y:S01]  /*46d0*/  @!P4 R2UR UR14, R20 ;  /* 0x00000000140ec2ca */ /* 0x000fe200000e0000 */
[----:B------:R-:W-:Y:S11]  /*46e0*/  @!P4 IMAD.MOV.U32 R20, RZ, RZ, 0x1000 ;  /* 0x00001000ff14c424 */ /* 0x000ff600078e00ff */
[----:B------:R-:W-:Y:S01]  /*46f0*/  @!UPT UIADD3 URZ, UPT, UPT, URZ, URZ, URZ ;  /* 0x000000fffffff290 */ /* 0x000fe2000fffe0ff */
[----:B------:R1:W-:Y:S01]  /*4700*/  @!UP1 UTMALDG.3D [UR16], [UR14], desc[UR10] ;  /* 0x00000a100e0095b4 */ /* 0x0003e20008011000 */
[----:B------:R1:W-:Y:S02]  /*4710*/  @!P4 SYNCS.ARRIVE.TRANS64.RED.A0TR RZ, [UR7+0x60], R20 ;  /* 0x00006014ffffc9a7 */ /* 0x0003e40008300407 */
[----:B-1----:R-:W-:Y:S01]  /*4720*/  @!P1 ISETP.NE.AND P2, PT, R3, 0x1, PT ;  /* 0x000000010300980c */ /* 0x002fe20003f45270 */
[C---:B--2---:R-:W-:Y:S01]  /*4730*/  @!P1 IMAD.HI.U32 R14, R13.reuse, R14, RZ ;  /* 0x0000000e0d0e9227 */ /* 0x044fe200078e00ff */
[----:B---3--:R-:W-:Y:S03]  /*4740*/  @!P1 ISETP.NE.AND P0, PT, R10, 0x1, PT ;  /* 0x000000010a00980c */ /* 0x008fe60003f05270 */
[C---:B------:R-:W-:Y:S01]  /*4750*/  @!P1 IMAD.HI.U32 R11, R8.reuse, R11, RZ ;  /* 0x0000000b080b9227 */ /* 0x040fe200078e00ff */
[----:B------:R-:W-:Y:S04]  /*4760*/  @!P1 SHF.R.U32.HI R14, RZ, R15, R14 ;  /* 0x0000000fff0e9219 */ /* 0x000fe8000001160e */
[----:B-----5:R-:W-:Y:S01]  /*4770*/  @!P1 SHF.R.U32.HI R9, RZ, R0, R11 ;  /* 0x00000000ff099219 */ /* 0x020fe2000001160b */
[----:B------:R-:W-:Y:S01]  /*4780*/  SYNCS.ARRIVE.TRANS64.RED.A1T0 RZ, [UR8], RZ ;  /* 0x000000ffffff79a7 */ /* 0x000fe20008100408 */
[----:B------:R-:W-:Y:S02]  /*4790*/  @!P1 SEL R14, R13, R14, !P2 ;  /* 0x0000000e0d0e9207 */ /* 0x000fe40005000000 */
[----:B------:R-:W-:Y:S01]  /*47a0*/  @!P1 SEL R9, R8, R9, !P0 ;  /* 0x0000000908099207 */ /* 0x000fe20004000000 */
[----:B------:R-:W1:Y:S04]  /*47b0*/  SYNCS.PHASECHK.TRANS64.TRYWAIT P5, [UR7+0x88], R12 ;  /* 0x0000880cff0075a7 */ /* 0x000e6800080a1107 */
[----:B------:R-:W-:Y:S02]  /*47c0*/  @!P1 IMAD.IADD R0, R9, 0x1, -R14 ;  /* 0x0000000109009824 */ /* 0x000fe400078e0a0e */
[----:B------:R-:W-:Y:S02]  /*47d0*/  @!P1 IMAD.IADD R9, R14, 0x1, -R9 ;  /* 0x000000010e099824 */ /* 0x000fe400078e0a09 */
[----:B------:R-:W-:Y:S02]  /*47e0*/  @!P1 IMAD R13, R0, R3, R13 ;  /* 0x00000003000d9224 */ /* 0x000fe400078e020d */
[----:B------:R-:W-:Y:S01]  /*47f0*/  @!P1 IMAD R8, R9, R10, R8 ;  /* 0x0000000a09089224 */ /* 0x000fe200078e0208 */
[----:B-1----:R-:W-:Y:S06]  /*4800*/  @!P5 BRA `(.L_x_78) ;  /* 0x00000050006cd947 */ /* 0x002fec0003800000 */
.L_x_164:
[----:B-1----:R-:W-:Y:S01]  /*4810*/  @!P4 IADD3 R3, P0, PT, R32, 0x580, RZ ;  /* 0x000005802003c810 */ /* 0x002fe20007f1e0ff */
[----:B------:R-:W-:Y:S01]  /*4820*/  VOTEU.ALL UP1, P4 ;  /* 0x0000000000ff7886 */ /* 0x000fe20002020000 */
[----:B------:R-:W-:Y:S01]  /*4830*/  UMOV UR18, 0x0 ;  /* 0x0000000000127882 */ /* 0x000fe20000000000 */
[----:B------:R-:W-:Y:S01]  /*4840*/  UMOV UR19, 0x10000000 ;  /* 0x1000000000137882 */ /* 0x000fe20000000000 */
[----:B------:R-:W-:Y:S01]  /*4850*/  @!P4 R2UR UR9, R3 ;  /* 0x000000000309c2ca */ /* 0x000fe200000e0000 */
[----:B------:R-:W-:Y:S01]  /*4860*/  @!P4 IMAD.X R0, RZ, RZ, R33, P0 ;  /* 0x000000ffff00c224 */ /* 0x000fe200000e0621 */
[----:B------:R-:W-:Y:S01]  /*4870*/  @!UP1 UIADD3 UR10, UPT, UPT, UR34, 0xc0, URZ ;  /* 0x000000c0220a9890 */ /* 0x000fe2000fffe0ff */
[----:B------:R-:W-:Y:S01]  /*4880*/  ISETP.NE.AND P0, PT, R30, 0x2, PT ;  /* 0x000000021e00780c */ /* 0x000fe20003f05270 */
[----:B------:R-:W-:Y:S01]  /*4890*/  UMOV UR11, UR35 ;  /* 0x00000023000b7c82 */ /* 0x000fe20008000000 */
[----:B------:R-:W-:Y:S01]  /*48a0*/  UMOV UR12, UR36 ;  /* 0x00000024000c7c82 */ /* 0x000fe20008000000 */
[----:B------:R-:W-:Y:S01]  /*48b0*/  @!P4 R2UR UR8, R0 ;  /* 0x000000000008c2ca */ /* 0x000fe200000e0000 */
[----:B------:R-:W-:Y:S01]  /*48c0*/  IMAD.IADD R20, R8, 0x1, R83 ;  /* 0x0000000108147824 */ /* 0x000fe200078e0253 */
[----:B------:R-:W-:Y:S01]  /*48d0*/  @P3 R2UR UR36, R28 ;  /* 0x000000001c2432ca */ /* 0x000fe200000e0000 */
[----:B------:R-:W-:Y:S01]  /*48e0*/  IMAD.IADD R21, R13, 0x1, R90 ;  /* 0x000000010d157824 */ /* 0x000fe200078e025a */
[----:B------:R-:W-:Y:S02]  /*48f0*/  SEL R0, RZ, 0x1, P0 ;  /* 0x00000001ff007807 */ /* 0x000fe40000000000 */
[----:B------:R-:W-:Y:S01]  /*4900*/  LOP3.LUT R31, R31, 0x1, RZ, 0x3c, !PT ;  /* 0x000000011f1f7812 */ /* 0x000fe200078e3cff */
[----:B------:R-:W-:Y:S01]  /*4910*/  IMAD.U32 R10, RZ, RZ, UR9 ;  /* 0x00000009ff0a7e24 */ /* 0x000fe2000f8e00ff */
[----:B------:R-:W-:Y:S01]  /*4920*/  @!UP1 UIADD3 UR9, UPT, UPT, UR7, 0x68, URZ ;  /* 0x0000006807099890 */ /* 0x000fe2000fffe0ff */
[----:B------:R-:W-:Y:S02]  /*4930*/  LOP3.LUT R29, R29, R0, RZ, 0x3c, !PT ;  /* 0x000000001d1d7212 */ /* 0x000fe400078e3cff */
[----:B------:R-:W-:Y:S02]  /*4940*/  SEL R30, R30, RZ, P0 ;  /* 0x000000ff1e1e7207 */ /* 0x000fe40000000000 */
[----:B------:R-:W-:Y:S01]  /*4950*/  IMAD.U32 R11, RZ, RZ, UR8 ;  /* 0x00000008ff0b7e24 */ /* 0x000fe2000f8e00ff */
[----:B------:R-:W-:Y:S01]  /*4960*/  @!P4 R2UR UR14, R10 ;  /* 0x000000000a0ec2ca */ /* 0x000fe200000e0000 */
[----:B------:R-:W-:Y:S01]  /*4970*/  @!UP1 UIADD3 UR8, UPT, UPT, UR7, 0x3200, URZ ;  /* 0x0000320007089890 */ /* 0x000fe2000fffe0ff */
[----:B------:R-:W-:Y:S02]  /*4980*/  VOTEU.ALL UP1, P4 ;  /* 0x0000000000ff7886 */ /* 0x000fe40002020000 */
[----:B------:R-:W-:Y:S11]  /*4990*/  @!P4 R2UR UR15, R11 ;  /* 0x000000000b0fc2ca */ /* 0x000ff600000e0000 */
[----:B------:R-:W-:Y:S02]  /*49a0*/  @!UPT UIADD3 URZ, UPT, UPT, URZ, URZ, URZ ;  /* 0x000000fffffff290 */ /* 0x000fe4000fffe0ff */
[----:B------:R2:W-:Y:S01]  /*49b0*/  @!UP1 UTMALDG.3D [UR8], [UR14], desc[UR18] ;  /* 0x000012080e0095b4 */ /* 0x0005e20008011000 */
[----:B------:R2:W-:Y:S01]  /*49c0*/  @!P4 SYNCS.ARRIVE.TRANS64.RED.A0TR RZ, [UR7+0x68], R23 ;  /* 0x00006817ffffc9a7 */ /* 0x0005e20008300407 */
[----:B------:R-:W-:Y:S01]  /*49d0*/  UPLOP3.LUT UP1, UPT, UPT, UPT, UPT, 0x80, 0x8 ;  /* 0x000000000008789c */ /* 0x000fe20003f2f070 */
[----:B------:R-:W-:Y:S01]  /*49e0*/  SYNCS.ARRIVE.TRANS64.RED.A1T0 RZ, [UR13], RZ ;  /* 0x000000ffffff79a7 */ /* 0x000fe2000810040d */
[----:B------:R-:W-:Y:S09]  /*49f0*/  @P3 BRA `(.L_x_79) ;  /* 0xfffffff000943947 */ /* 0x000ff2000383ffff */
[----:B------:R-:W-:-:S04]  /*4a00*/  SHF.L.U32 R3, R31, 0x1f, RZ ;  /* 0x0000001f1f037819 */ /* 0x000fc800000006ff */
[----:B------:R-:W1:Y:S02]  /*4a10*/  SYNCS.PHASECHK.TRANS64.TRYWAIT P0, [UR7+0x70], R3 ;  /* 0x00007003ff0075a7 */ /* 0x000e640008001107 */
[----:B-1----:R-:W-:Y:S05]  /*4a20*/  @!P0 BRA `(.L_x_80) ;  /* 0x0000004c00fc8947 */ /* 0x002fea0003800000 */
.L_x_166:
[----:B------:R-:W3:Y:S02]  /*4a30*/  SYNCS.PHASECHK.TRANS64.TRYWAIT P0, [UR7+0x78], R3 ;  /* 0x00007803ff0075a7 */ /* 0x000ee40008001107 */
[----:B---3--:R-:W-:Y:S05]  /*4a40*/  @!P0 BRA `(.L_x_81) ;  /* 0x00000050000c8947 */ /* 0x008fea0003800000 */
.L_x_168:
[----:B------:R-:W3:Y:S02]  /*4a50*/  SYNCS.PHASECHK.TRANS64.TRYWAIT P0, [UR7+0x80], R3 ;  /* 0x00008003ff0075a7 */ /* 0x000ee40008001107 */
[----:B---3--:R-:W-:Y:S05]  /*4a60*/  @!P0 BRA `(.L_x_82) ;  /* 0x00000050001c8947 */ /* 0x008fea0003800000 */
.L_x_170:
[----:B-1----:R-:W-:-:S07]  /*4a70*/  MOV R0, UR7 ;  /* 0x0000000700007c02 */ /* 0x002fce0008000f00 */
.L_x_83:
[----:B-1----:R-:W-:-:S04]  /*4a80*/  SHF.L.U32 R3, R31, 0x1f, RZ ;  /* 0x0000001f1f037819 */ /* 0x002fc800000006ff */
[----:B------:R1:W3:Y:S03]  /*4a90*/  SYNCS.PHASECHK.TRANS64.TRYWAIT P0, [R0+URZ+0x88], R3 ;  /* 0x00008803000075a7 */ /* 0x0002e600080011ff */
[----:B---3--:R-:W-:Y:S05]  /*4aa0*/  @!P0 NANOSLEEP.SYNCS 0x989680 ;  /* 0x009896800000895d */ /* 0x008fea0003900000 */
[----:B------:R-:W3:Y:S02]  /*4ab0*/  @!P0 SYNCS.PHASECHK.TRANS64 P0, [R0+URZ+0x88], R3 ;  /* 0x00008803000085a7 */ /* 0x000ee400080010ff */
[----:B--23--:R-:W-:Y:S05]  /*4ac0*/  @P0 EXIT ;  /* 0x000000000000094d */ /* 0x00cfea0003800000 */
[----:B------:R-:W-:Y:S05]  /*4ad0*/  BRA `(.L_x_83) ;  /* 0xfffffffc00e87947 */ /* 0x000fea000383ffff */
.L_x_68:
[----:B------:R-:W-:-:S06]  /*4ae0*/  UISETP.GE.AND UP1, UPT, UR8, 0x4, UPT ;  /* 0x000000040800788c */ /* 0x000fcc000bf26270 */
[----:B------:R-:W-:-:S13]  /*4af0*/  PLOP3.LUT P0, PT, PT, PT, UP1, 0x80, 0x8 ;  /* 0x000000000008781c */ /* 0x000fda0003f0f018 */
[----:B------:R-:W-:Y:S05]  /*4b00*/  @!P0 EXIT ;  /* 0x000000000000894d */ /* 0x000fea0003800000 */
[----:B------:R-:W-:Y:S01]  /*4b10*/  BAR.SYNC.DEFER_BLOCKING 0x6, 0xa0 ;  /* 0x0182800000007b1d */ /* 0x000fe20000010000 */
[C---:B------:R-:W-:Y:S01]  /*4b20*/  IMAD.SHL.U32 R2, R103.reuse, 0x40, RZ ;  /* 0x0000004067027824 */ /* 0x040fe200078e00ff */
[C---:B------:R-:W-:Y:S01]  /*4b30*/  LOP3.LUT R105, R103.reuse, 0x60, RZ, 0xc0, !PT ;  /* 0x0000006067697812 */ /* 0x040fe200078ec0ff */
[C---:B------:R-:W-:Y:S02]  /*4b40*/  IMAD.SHL.U32 R95, R103.reuse, 0x20, RZ ;  /* 0x00000020675f7824 */ /* 0x040fe400078e00ff */
[----:B------:R-:W-:Y:S02]  /*4b50*/  HFMA2 R44, -RZ, RZ, 0, 0 ;  /* 0x00000000ff2c7431 */ /* 0x000fe400000001ff */
[C---:B------:R-:W-:Y:S01]  /*4b60*/  IMAD.SHL.U32 R0, R103.reuse, 0x8, RZ ;  /* 0x0000000867007824 */ /* 0x040fe200078e00ff */
[----:B------:R-:W-:Y:S01]  /*4b70*/  UMOV UR49, 0x400 ;  /* 0x0000040000317882 */ /* 0x000fe20000000000 */
[----:B------:R-:W1:Y:S01]  /*4b80*/  LDC R93, c[0x0][0x370] ;  /* 0x0000dc00ff5d7b82 */ /* 0x000e620000000800 */
[----:B------:R-:W-:Y:S01]  /*4b90*/  ULEA UR49, UR37, UR49, 0x18 ;  /* 0x0000003125317291 */ /* 0x000fe2000f8ec0ff */
[----:B------:R-:W-:Y:S01]  /*4ba0*/  LOP3.LUT R5, R2, 0x180, RZ, 0xc0, !PT ;  /* 0x0000018002057812 */ /* 0x000fe200078ec0ff */
[----:B------:R-:W-:Y:S01]  /*4bb0*/  IMAD.U32 R46, R103, 0x10000, RZ ;  /* 0x00010000672e7824 */ /* 0x000fe200078e00ff */
[----:B------:R-:W-:Y:S01]  /*4bc0*/  LOP3.LUT R95, R95, 0xc00, RZ, 0xc0, !PT ;  /* 0x00000c005f5f7812 */ /* 0x000fe200078ec0ff */
[----:B------:R-:W-:Y:S01]  /*4bd0*/  UIADD3 UR4, UPT, UPT, UR49, 0x4200, URZ ;  /* 0x0000420031047890 */ /* 0x000fe2000fffe0ff */
[----:B------:R-:W-:Y:S01]  /*4be0*/  LOP3.LUT R0, R5, 0x30, R0, 0xf8, !PT ;  /* 0x0000003005007812 */ /* 0x000fe200078ef800 */
[----:B------:R-:W-:Y:S01]  /*4bf0*/  IMAD.SHL.U32 R5, R103, 0x2, RZ ;  /* 0x0000000267057824 */ /* 0x000fe200078e00ff */
[----:B------:R-:W2:Y:S01]  /*4c00*/  LDC R42, c[0x0][0xb0c] ;  /* 0x0002c300ff2a7b82 */ /* 0x000ea20000000800 */
[----:B------:R-:W-:Y:S01]  /*4c10*/  LOP3.LUT R95, R95, 0x40, R2, 0xf8, !PT ;  /* 0x000000405f5f7812 */ /* 0x000fe200078ef802 */
[----:B------:R-:W-:Y:S01]  /*4c20*/  IMAD.MOV.U32 R102, RZ, RZ, RZ ;  /* 0x000000ffff667224 */ /* 0x000fe200078e00ff */
[----:B------:R-:W-:Y:S01]  /*4c30*/  LOP3.LUT R46, R46, 0x600000, RZ, 0xc0, !PT ;  /* 0x006000002e2e7812 */ /* 0x000fe200078ec0ff */
[----:B------:R-:W-:Y:S01]  /*4c40*/  IMAD.MOV.U32 R107, RZ, RZ, RZ ;  /* 0x000000ffff6b7224 */ /* 0x000fe200078e00ff */
[----:B------:R-:W-:-:S02]  /*4c50*/  LOP3.LUT R0, R0, 0x20, R5, 0x78, !PT ;  /* 0x0000002000007812 */ /* 0x000fc400078e7805 */
[----:B------:R-:W-:Y:S02]  /*4c60*/  CS2R R100, SRZ ;  /* 0x0000000000647805 */ /* 0x000fe4000001ff00 */
[----:B------:R-:W-:Y:S01]  /*4c70*/  LOP3.LUT R95, R95, 0x200, R2, 0xf8, !PT ;  /* 0x000002005f5f7812 */ /* 0x000fe200078ef802 */
[----:B------:R-:W4:Y:S01]  /*4c80*/  LDC R92, c[0x0][0xb20] ;  /* 0x0002c800ff5c7b82 */ /* 0x000f220000000800 */
[----:B------:R-:W3:Y:S01]  /*4c90*/  LDS R3, [UR49+0x150] ;  /* 0x00015031ff037984 */ /* 0x000ee20008000800 */
[----:B------:R-:W-:Y:S01]  /*4ca0*/  LOP3.LUT R103, R103, 0x2, RZ, 0xc0, !PT ;  /* 0x0000000267677812 */ /* 0x000fe200078ec0ff */
[----:B------:R-:W-:Y:S01]  /*4cb0*/  IMAD.MOV.U32 R99, RZ, RZ, RZ ;  /* 0x000000ffff637224 */ /* 0x000fe200078e00ff */
[----:B------:R-:W-:Y:S01]  /*4cc0*/  LOP3.LUT R95, R95, R0, RZ, 0xfc, !PT ;  /* 0x000000005f5f7212 */ /* 0x000fe200078efcff */
[----:B------:R-:W-:Y:S01]  /*4cd0*/  IMAD.U32 R104, RZ, RZ, UR4 ;  /* 0x00000004ff687e24 */ /* 0x000fe2000f8e00ff */
[----:B------:R-:W-:Y:S01]  /*4ce0*/  IADD3 R97, PT, PT, -R103, RZ, RZ ;  /* 0x000000ff67617210 */ /* 0x000fe20007ffe1ff */
[----:B------:R-:W1:Y:S01]  /*4cf0*/  LDCU.64 UR52, c[0x0][0x348] ;  /* 0x00006900ff3477ac */ /* 0x000e620008000a00 */
[----:B------:R-:W1:Y:S01]  /*4d00*/  LDC R41, c[0x0][0xb30] ;  /* 0x0002cc00ff297b82 */ /* 0x000e620000000800 */
[----:B------:R-:W1:Y:S01]  /*4d10*/  LDCU.64 UR38, c[0x0][0x888] ;  /* 0x00011100ff2677ac */ /* 0x000e620008000a00 */
[----:B------:R-:W1:Y:S06]  /*4d20*/  LDCU.64 UR44, c[0x0][0x890] ;  /* 0x00011200ff2c77ac */ /* 0x000e6c0008000a00 */
[----:B------:R-:W1:Y:S01]  /*4d30*/  LDC.64 R88, c[0x0][0xb10] ;  /* 0x0002c400ff587b82 */ /* 0x000e620000000a00 */
[----:B------:R-:W-:-:S07]  /*4d40*/  UIADD3 UR48, UPT, UPT, UR49, 0x200, URZ ;  /* 0x0000020031307890 */ /* 0x000fce000fffe0ff */
[----:B------:R-:W1:Y:S08]  /*4d50*/  LDC.64 R38, c[0x0][0xb18] ;  /* 0x0002c600ff267b82 */ /* 0x000e700000000a00 */
[----:B------:R-:W1:Y:S08]  /*4d60*/  LDC.64 R36, c[0x0][0xb28] ;  /* 0x0002ca00ff247b82 */ /* 0x000e700000000a00 */
[----:B------:R-:W1:Y:S01]  /*4d70*/  LDC.64 R86, c[0x0][0x8b0] ;  /* 0x00022c00ff567b82 */ /* 0x000e620000000a00 */
[----:B---3--:R-:W-:-:S07]  /*4d80*/  IMAD.IADD R46, R3, 0x1, R46 ;  /* 0x00000001032e7824 */ /* 0x008fce00078e022e */
[----:B------:R-:W3:Y:S08]  /*4d90*/  LDC.64 R84, c[0x0][0x8a8] ;  /* 0x00022a00ff547b82 */ /* 0x000ef00000000a00 */
[----:B--2-4-:R-:W1:Y:S02]  /*4da0*/  LDC R94, c[0x0][0x374] ;  /* 0x0000dd00ff5e7b82 */ /* 0x014e640000000800 */
.L_x_125:
[----:B------:R-:W-:Y:S02]  /*4db0*/  LEA R0, R107, UR49, 0x3 ;  /* 0x000000316b007c11 */ /* 0x000fe4000f8e18ff */
[----:B------:R-:W-:Y:S02]  /*4dc0*/  SHF.L.U32 R3, R101, 0x1f, RZ ;  /* 0x0000001f65037819 */ /* 0x000fe400000006ff */
[----:B------:R-:W-:Y:S02]  /*4dd0*/  LEA R16, R107, UR49, 0x4 ;  /* 0x000000316b107c11 */ /* 0x000fe4000f8e20ff */
[----:B------:R-:W2:Y:S02]  /*4de0*/  SYNCS.PHASECHK.TRANS64.TRYWAIT P0, [R0+URZ+0xa0], R3 ;  /* 0x0000a003000075a7 */ /* 0x000ea400080011ff */
[----:B-12---:R-:W-:Y:S05]  /*4df0*/  @!P0 BRA `(.L_x_84) ;  /* 0x0000004c00508947 */ /* 0x006fea0003800000 */
.L_x_171:
[----:B------:R-:W4:Y:S01]  /*4e00*/  LDC.64 R12, c[0x0][0xb10] ;  /* 0x0002c400ff0c7b82 */ /* 0x000f220000000a00 */
[----:B------:R-:W3:Y:S01]  /*4e10*/  LDS.128 R16, [R16+0x130] ;  /* 0x0001300010107984 */ /* 0x000ee20000000c00 */
[----:B-1----:R-:W-:Y:S01]  /*4e20*/  ISETP.NE.AND P1, PT, R41, 0x1, PT ;  /* 0x000000012900780c */ /* 0x002fe20003f25270 */
[----:B--2---:R-:W-:Y:S01]  /*4e30*/  VIADD R0, R0, 0xb0 ;  /* 0x000000b000007836 */ /* 0x004fe20000000000 */
[----:B------:R-:W-:Y:S04]  /*4e40*/  ISETP.GE.AND P0, PT, R40, 0x1, PT ;  /* 0x000000012800780c */ /* 0x000fe80003f06270 */
[----:B------:R-:W1:Y:S01]  /*4e50*/  LDC.64 R10, c[0x0][0xb18] ;  /* 0x0002c600ff0a7b82 */ /* 0x000e620000000a00 */
[----:B------:R-:W-:Y:S01]  /*4e60*/  PRMT R0, RZ, 0x654, R0 ;  /* 0x00000654ff007816 */ /* 0x000fe20000000000 */
[----:B------:R-:W-:Y:S01]  /*4e70*/  @!PT LDS RZ, [RZ] ;  /* 0x00000000fffff984 */ /* 0x000fe20000000800 */
[----:B------:R-:W-:Y:S01]  /*4e80*/  @!PT LDS RZ, [RZ] ;  /* 0x00000000fffff984 */ /* 0x000fe20000000800 */
[----:B------:R-:W-:Y:S01]  /*4e90*/  @!PT LDS RZ, [RZ] ;  /* 0x00000000fffff984 */ /* 0x000fe20000000800 */
[----:B------:R-:W-:Y:S01]  /*4ea0*/  @!PT LDS RZ, [RZ] ;  /* 0x00000000fffff984 */ /* 0x000fe20000000800 */
[----:B------:R2:W-:Y:S06]  /*4eb0*/  MEMBAR.ALL.CTA ;  /* 0x0000000000007992 */ /* 0x0005ec0000008000 */
[----:B--2---:R-:W2:Y:S01]  /*4ec0*/  FENCE.VIEW.ASYNC.S ;  /* 0x00000000000073c6 */ /* 0x004ea20000000000 */
[----:B------:R-:W1:Y:S08]  /*4ed0*/  @!P1 LDC R14, c[0x0][0xb20] ;  /* 0x0002c800ff0e9b82 */ /* 0x000e700000000800 */
[----:B------:R-:W1:Y:S01]  /*4ee0*/  @!P1 LDC R9, c[0x0][0xb0c] ;  /* 0x0002c300ff099b82 */ /* 0x000e620000000800 */
[----:B--2---:R2:W-:Y:S01]  /*4ef0*/  SYNCS.ARRIVE.TRANS64.RED.A1T0 RZ, [R0+URZ], RZ ;  /* 0x000000ff00ff79a7 */ /* 0x0045e200081004ff */
[----:B---3--:R-:W-:Y:S04]  /*4f00*/  LOP3.LUT P4, RZ, R18, 0x1, RZ, 0xc0, !PT ;  /* 0x0000000112ff7812 */ /* 0x008fe8000788c0ff */
[----:B------:R-:W-:Y:S09]  /*4f10*/  P2R R106, PR, RZ, 0x10 ;  /* 0x00000010ff6a7803 */ /* 0x000ff20000000000 */
[----:B------:R-:W-:Y:S02]  /*4f20*/  @P4 MOV R45, R16 ;  /* 0x00000010002d4202 */ /* 0x000fe40000000f00 */
[----:B------:R-:W-:Y:S01]  /*4f30*/  @P4 LOP3.LUT R43, R17, 0xffff, RZ, 0xc0, !PT ;  /* 0x0000ffff112b4812 */ /* 0x000fe200078ec0ff */
[----:B--2-4-:R-:W-:Y:S06]  /*4f40*/  @!P0 BRA `(.L_x_85) ;  /* 0x0000000000a48947 */ /* 0x014fec0003800000 */
[----:B------:R-:W-:Y:S01]  /*4f50*/  IMAD.HI.U32 R23, R94, R39, RZ ;  /* 0x000000275e177227 */ /* 0x000fe200078e00ff */
[----:B------:R-:W-:Y:S02]  /*4f60*/  ISETP.NE.AND P0, PT, R38, 0x1, PT ;  /* 0x000000012600780c */ /* 0x000fe40003f05270 */
[----:B------:R-:W-:Y:S01]  /*4f70*/  ISETP.NE.AND P2, PT, R40, 0x1, PT ;  /* 0x000000012800780c */ /* 0x000fe20003f45270 */
[----:B------:R-:W-:Y:S01]  /*4f80*/  IMAD.HI.U32 R22, R93, R88, RZ ;  /* 0x000000585d167227 */ /* 0x000fe200078e00ff */
[----:B------:R-:W-:Y:S02]  /*4f90*/  SHF.R.U32.HI R23, RZ, R92, R23 ;  /* 0x0000005cff177219 */ /* 0x000fe40000011617 */
[----:B------:R-:W-:Y:S01]  /*4fa0*/  ISETP.NE.AND P3, PT, R42, 0x1, PT ;  /* 0x000000012a00780c */ /* 0x000fe20003f65270 */
[----:B------:R-:W-:Y:S01]  /*4fb0*/  IMAD.HI.U32 R26, R45, R88, RZ ;  /* 0x000000582d1a7227 */ /* 0x000fe200078e00ff */
[----:B------:R-:W-:Y:S02]  /*4fc0*/  SHF.R.U32.HI R22, RZ, R89, R22 ;  /* 0x00000059ff167219 */ /* 0x000fe40000011616 */
[----:B------:R-:W-:Y:S01]  /*4fd0*/  SEL R3, R94, R23, !P0 ;  /* 0x000000175e037207 */ /* 0x000fe20004000000 */
[----:B------:R-:W-:Y:S01]  /*4fe0*/  IMAD.HI.U32 R23, R43, R39, RZ ;  /* 0x000000272b177227 */ /* 0x000fe200078e00ff */
[----:B------:R-:W-:Y:S02]  /*4ff0*/  SEL R7, R93, R22, !P3 ;  /* 0x000000165d077207 */ /* 0x000fe40005800000 */
[----:B------:R-:W-:Y:S01]  /*5000*/  SHF.R.U32.HI R26, RZ, R89, R26 ;  /* 0x00000059ff1a7219 */ /* 0x000fe2000001161a */
[-C--:B------:R-:W-:Y:S04]  /*5010*/  IMAD.HI.U32 R22, R3, R36.reuse, RZ ;  /* 0x0000002403167227 */ /* 0x080fe800078e00ff */
[----:B------:R-:W-:Y:S01]  /*5020*/  IMAD.HI.U32 R24, R7, R36, RZ ;  /* 0x0000002407187227 */ /* 0x000fe200078e00ff */
[-C--:B------:R-:W-:Y:S02]  /*5030*/  @P2 SHF.R.U32.HI R3, RZ, R37.reuse, R22 ;  /* 0x00000025ff032219 */ /* 0x080fe40000011616 */
[----:B------:R-:W-:Y:S02]  /*5040*/  SHF.R.U32.HI R22, RZ, R92, R23 ;  /* 0x0000005cff167219 */ /* 0x000fe40000011617 */
[----:B------:R-:W-:Y:S01]  /*5050*/  @P2 SHF.R.U32.HI R7, RZ, R37, R24 ;  /* 0x00000025ff072219 */ /* 0x000fe20000011618 */
[C---:B------:R-:W-:Y:S01]  /*5060*/  IMAD R2, R40.reuse, R3, RZ ;  /* 0x0000000328027224 */ /* 0x040fe200078e02ff */
[----:B------:R-:W-:Y:S02]  /*5070*/  SEL R5, R43, R22, !P0 ;  /* 0x000000162b057207 */ /* 0x000fe40004000000 */
[----:B------:R-:W-:Y:S01]  /*5080*/  SEL R3, R45, R26, !P3 ;  /* 0x0000001a2d037207 */ /* 0x000fe20005800000 */
[----:B------:R-:W-:Y:S01]  /*5090*/  IMAD R4, R40, R7, RZ ;  /* 0x0000000728047224 */ /* 0x000fe200078e02ff */
[C---:B------:R-:W-:Y:S01]  /*50a0*/  ISETP.GE.AND P0, PT, R5.reuse, R2, PT ;  /* 0x000000020500720c */ /* 0x040fe20003f06270 */
[----:B------:R-:W-:Y:S03]  /*50b0*/  IMAD.HI.U32 R6, R5, R36, RZ ;  /* 0x0000002405067227 */ /* 0x000fe600078e00ff */
[----:B------:R-:W-:Y:S01]  /*50c0*/  ISETP.GE.OR P0, PT, R3, R4, P0 ;  /* 0x000000040300720c */ /* 0x000fe20000706670 */
[----:B------:R-:W-:Y:S01]  /*50d0*/  IMAD.MOV R4, RZ, RZ, -R3 ;  /* 0x000000ffff047224 */ /* 0x000fe200078e0a03 */
[-C--:B------:R-:W-:Y:S03]  /*50e0*/  SHF.R.U32.HI R6, RZ, R37.reuse, R6 ;  /* 0x00000025ff067219 */ /* 0x080fe60000011606 */
[----:B------:R-:W-:Y:S01]  /*50f0*/  IMAD R45, R42, R4, R45 ;  /* 0x000000042a2d7224 */ /* 0x000fe200078e022d */
[----:B------:R-:W-:Y:S05]  /*5100*/  SEL R15, R5, R6, !P2 ;  /* 0x00000006050f7207 */ /* 0x000fea0005000000 */
[----:B------:R-:W-:Y:S02]  /*5110*/  IMAD.MOV R6, RZ, RZ, -R15 ;  /* 0x000000ffff067224 */ /* 0x000fe400078e0a0f */
[C---:B------:R-:W-:Y:S04]  /*5120*/  @!P0 IMAD.HI.U32 R2, R3.reuse, R36, RZ ;  /* 0x0000002403028227 */ /* 0x040fe800078e00ff */
[----:B------:R-:W-:Y:S01]  /*5130*/  IMAD R6, R40, R6, R5 ;  /* 0x0000000628067224 */ /* 0x000fe200078e0205 */
[----:B------:R-:W-:Y:S04]  /*5140*/  @!P0 SHF.R.U32.HI R2, RZ, R37, R2 ;  /* 0x00000025ff028219 */ /* 0x000fe80000011602 */
[----:B------:R-:W-:Y:S02]  /*5150*/  @!P0 SEL R0, R3, R2, !P2 ;  /* 0x0000000203008207 */ /* 0x000fe40005000000 */
[----:B------:R-:W-:Y:S02]  /*5160*/  IADD3 R2, PT, PT, -R5, RZ, RZ ;  /* 0x000000ff05027210 */ /* 0x000fe40007ffe1ff */
[----:B------:R-:W-:Y:S01]  /*5170*/  @!P0 IADD3 R8, PT, PT, R15, -R0, RZ ;  /* 0x800000000f088210 */ /* 0x000fe20007ffe0ff */
[----:B------:R-:W-:Y:S02]  /*5180*/  @!P0 IMAD R0, R7, R6, R0 ;  /* 0x0000000607008224 */ /* 0x000fe400078e0200 */
[----:B------:R-:W-:Y:S02]  /*5190*/  IMAD R43, R38, R2, R43 ;  /* 0x00000002262b7224 */ /* 0x000fe400078e022b */
[----:B------:R-:W-:Y:S02]  /*51a0*/  @!P0 IMAD R5, R8, R40, R3 ;  /* 0x0000002808058224 */ /* 0x000fe400078e0203 */
[----:B------:R-:W-:Y:S04]  /*51b0*/  @!P0 IMAD.MOV.U32 R3, RZ, RZ, R0 ;  /* 0x000000ffff038224 */ /* 0x000fe800078e0000 */
[----:B------:R-:W-:Y:S02]  /*51c0*/  IMAD R45, R3, R42, R45 ;  /* 0x0000002a032d7224 */ /* 0x000fe400078e022d */
[----:B------:R-:W-:Y:S07]  /*51d0*/  IMAD R43, R5, R38, R43 ;  /* 0x00000026052b7224 */ /* 0x000fee00078e022b */
.L_x_85:
[----:B-1----:R-:W-:Y:S01]  /*51e0*/  @!P1 ISETP.NE.AND P0, PT, R10, 0x1, PT ;  /* 0x000000010a00980c */ /* 0x002fe20003f05270 */
[----:B------:R-:W-:Y:S01]  /*51f0*/  @!P1 IMAD.HI.U32 R0, R45, R12, RZ ;  /* 0x0000000c2d009227 */ /* 0x000fe200078e00ff */
[----:B------:R-:W-:Y:S01]  /*5200*/  @!P1 ISETP.NE.AND P2, PT, R9, 0x1, PT ;  /* 0x000000010900980c */ /* 0x000fe20003f45270 */
[----:B------:R-:W-:Y:S01]  /*5210*/  ULOP3.LUT UP0, URZ, UR48, 0x1b0, URZ, 0xc0, !UPT ;  /* 0x000001b030ff7892 */ /* 0x000fe2000f80c0ff */
[----:B------:R-:W-:Y:S01]  /*5220*/  R2UR UR42, R21 ;  /* 0x00000000152a72ca */ /* 0x000fe200000e0000 */
[----:B------:R-:W-:Y:S01]  /*5230*/  @!P1 IMAD.HI.U32 R3, R43, R11, RZ ;  /* 0x0000000b2b039227 */ /* 0x000fe200078e00ff */
[----:B------:R-:W-:Y:S02]  /*5240*/  @!P1 SHF.R.U32.HI R0, RZ, R13, R0 ;  /* 0x0000000dff009219 */ /* 0x000fe40000011600 */
[----:B------:R-:W-:Y:S01]  /*5250*/  R2UR UR41, R20 ;  /* 0x00000000142972ca */ /* 0x000fe200000e0000 */
[----:B------:R-:W-:Y:S01]  /*5260*/  VIADD R107, R107, 0x1 ;  /* 0x000000016b6b7836 */ /* 0x000fe20000000000 */
[----:B------:R-:W-:Y:S02]  /*5270*/  @!P1 SHF.R.U32.HI R2, RZ, R14, R3 ;  /* 0x0000000eff029219 */ /* 0x000fe40000011603 */
[----:B------:R-:W-:Y:S02]  /*5280*/  @!P1 SEL R3, R45, R0, !P2 ;  /* 0x000000002d039207 */ /* 0x000fe40005000000 */
[----:B------:R-:W-:Y:S02]  /*5290*/  @!P1 SEL R2, R43, R2, !P0 ;  /* 0x000000022b029207 */ /* 0x000fe40004000000 */
[----:B------:R-:W-:Y:S01]  /*52a0*/  @P4 SHF.R.U32.HI R98, RZ, 0x10, R17 ;  /* 0x00000010ff624819 */ /* 0x000fe20000011611 */
[----:B------:R-:W-:Y:S02]  /*52b0*/  USHF.L.U32 UR42, UR42, 0x6, URZ ;  /* 0x000000062a2a7899 */ /* 0x000fe400080006ff */
[----:B------:R-:W-:Y:S02]  /*52c0*/  @!P1 IMAD.IADD R0, R2, 0x1, -R3 ;  /* 0x0000000102009824 */ /* 0x000fe400078e0a03 */
[----:B------:R-:W-:Y:S01]  /*52d0*/  @!P1 IMAD.IADD R2, R3, 0x1, -R2 ;  /* 0x0000000103029824 */ /* 0x000fe200078e0a02 */
[----:B------:R-:W-:Y:S01]  /*52e0*/  USHF.L.U32 UR41, UR41, 0x8, URZ ;  /* 0x0000000829297899 */ /* 0x000fe200080006ff */
[----:B------:R-:W-:Y:S02]  /*52f0*/  @!P1 IMAD R45, R0, R9, R45 ;  /* 0x00000009002d9224 */ /* 0x000fe400078e022d */
[----:B------:R-:W-:Y:S01]  /*5300*/  @!P1 IMAD R43, R2, R10, R43 ;  /* 0x0000000a022b9224 */ /* 0x000fe200078e022b */
[----:B------:R-:W-:Y:S08]  /*5310*/  BRA.U !UP0, `(.L_x_86) ;  /* 0x0000000108407547 */ /* 0x000ff0000b800000 */
[----:B------:R-:W1:Y:S01]  /*5320*/  LDCU.64 UR8, c[0x4][0x88] ;  /* 0x01001100ff0877ac */ /* 0x000e620008000a00 */
[----:B------:R-:W-:Y:S01]  /*5330*/  MOV R3, 0x0 ;  /* 0x0000000000037802 */ /* 0x000fe20000000f00 */
[----:B------:R-:W-:Y:S02]  /*5340*/  HFMA2 R12, -RZ, RZ, 0, 5.9604644775390625e-08 ;  /* 0x00000001ff0c7431 */ /* 0x000fe400000001ff */
[----:B------:R-:W-:Y:S02]  /*5350*/  IMAD.MOV.U32 R8, RZ, RZ, 0x70 ;  /* 0x00000070ff087424 */ /* 0x000fe400078e00ff */
[----:B------:R-:W-:Y:S01]  /*5360*/  IMAD.MOV.U32 R13, RZ, RZ, RZ ;  /* 0x000000ffff0d7224 */ /* 0x000fe200078e00ff */
[----:B------:R-:W2:Y:S01]  /*5370*/  LDCU.64 UR6, c[0x4][0x90] ;  /* 0x01001200ff0677ac */ /* 0x000ea20008000a00 */
[----:B------:R-:W3:Y:S01]  /*5380*/  LDC.64 R2, c[0x4][R3] ;  /* 0x0100000003027b82 */ /* 0x000ee20000000a00 */
[----:B------:R-:W4:Y:S01]  /*5390*/  LDCU.64 UR4, c[0x4][0x8] ;  /* 0x01000100ff0477ac */ /* 0x000f220008000a00 */
[----:B-1----:R-:W-:Y:S01]  /*53a0*/  MOV R5, UR9 ;  /* 0x0000000900057c02 */ /* 0x002fe20008000f00 */
[----:B------:R-:W-:Y:S01]  /*53b0*/  IMAD.U32 R4, RZ, RZ, UR8 ;  /* 0x00000008ff047e24 */ /* 0x000fe2000f8e00ff */
[----:B--2---:R-:W-:Y:S01]  /*53c0*/  MOV R7, UR7 ;  /* 0x0000000700077c02 */ /* 0x004fe20008000f00 */
[----:B------:R-:W-:Y:S01]  /*53d0*/  IMAD.U32 R6, RZ, RZ, UR6 ;  /* 0x00000006ff067e24 */ /* 0x000fe2000f8e00ff */
[----:B----4-:R-:W-:Y:S01]  /*53e0*/  MOV R11, UR5 ;  /* 0x00000005000b7c02 */ /* 0x010fe20008000f00 */
[----:B------:R-:W-:Y:S02]  /*53f0*/  IMAD.U32 R10, RZ, RZ, UR4 ;  /* 0x00000004ff0a7e24 */ /* 0x000fe4000f8e00ff */
[----:B------:R-:W-:Y:S07]  /*5400*/  LEPC R20, `(.L_x_86) ;  /* 0x000000001014794e */ /* 0x000fee0000000000 */
[----:B---3-5:R-:W-:Y:S05]  /*5410*/  CALL.ABS.NOINC R2 ;  /* 0x0000000002007343 */ /* 0x028fea0003c00000 */
.L_x_86:
[----:B------:R-:W-:Y:S01]  /*5420*/  LOP3.LUT P0, RZ, R104, 0x1b0, RZ, 0xc0, !PT ;  /* 0x000001b068ff7812 */ /* 0x000fe2000780c0ff */
[----:B------:R-:W-:Y:S11]  /*5430*/  BSSY.RECONVERGENT B6, `(.L_x_87) ;  /* 0x0000013000067945 */ /* 0x000ff60003800200 */
[----:B------:R-:W-:Y:S01]  /*5440*/  @!UPT UIADD3 URZ, UPT, UPT, URZ, URZ, URZ ;  /* 0x000000fffffff290 */ /* 0x000fe2000fffe0ff */
[----:B------:R-:W-:Y:S05]  /*5450*/  @!P0 BRA `(.L_x_88) ;  /* 0x0000000000408947 */ /* 0x000fea0003800000 */
        /* <DEDUP_REMOVED lines=16> */
.L_x_88:
[----:B------:R-:W-:Y:S05]  /*5560*/  BSYNC.RECONVERGENT B6 ;  /* 0x0000000000067941 */ /* 0x000fea0003800200 */
.L_x_87:
[----:B------:R-:W-:Y:S01]  /*5570*/  ISETP.NE.U32.AND P4, PT, R86, RZ, PT ;  /* 0x000000ff5600720c */ /* 0x000fe20003f85070 */
[----:B------:R-:W-:Y:S01]  /*5580*/  UISETP.NE.AND UP2, UPT, UR50, URZ, UPT ;  /* 0x000000ff3200728c */ /* 0x000fe2000bf45270 */
[----:B------:R-:W-:Y:S01]  /*5590*/  ISETP.NE.U32.AND P2, PT, RZ, UR38, PT ;  /* 0x00000026ff007c0c */ /* 0x000fe2000bf45070 */
[----:B------:R-:W-:Y:S01]  /*55a0*/  UISETP.NE.U32.AND UP1, UPT, UR44, URZ, UPT ;  /* 0x000000ff2c00728c */ /* 0x000fe2000bf25070 */
[----:B------:R-:W-:Y:S01]  /*55b0*/  ISETP.NE.AND.EX P4, PT, R87, RZ, PT, P4 ;  /* 0x000000ff5700720c */ /* 0x000fe20003f85340 */
[----:B------:R-:W-:Y:S01]  /*55c0*/  UPLOP3.LUT UP0, UPT, UPT, UPT, UPT, 0x40, 0x4 ;  /* 0x000000000004789c */ /* 0x000fe20003f0e870 */
[----:B------:R-:W-:Y:S01]  /*55d0*/  ISETP.NE.AND.EX P2, PT, RZ, UR39, PT, P2 ;  /* 0x00000027ff007c0c */ /* 0x000fe2000bf45320 */
[----:B------:R-:W-:Y:S01]  /*55e0*/  UISETP.NE.AND.EX UP1, UPT, UR45, URZ, UPT, UP1 ;  /* 0x000000ff2d00728c */ /* 0x000fe2000bf25310 */
[----:B------:R-:W-:Y:S04]  /*55f0*/  PLOP3.LUT P1, PT, PT, PT, UP2, 0x80, 0x8 ;  /* 0x000000000008781c */ /* 0x000fe80003f2f028 */
[----:B------:R-:W-:Y:S06]  /*5600*/  @UP2 UPLOP3.LUT UP0, UPT, UPT, UPT, UP1, 0x80, 0x8 ;  /* 0x000000000008289c */ /* 0x000fec0003f0f010 */
[----:B------:R-:W-:Y:S01]  /*5610*/  PLOP3.LUT P0, PT, PT, PT, UP0, 0x80, 0x8 ;  /* 0x000000000008781c */ /* 0x000fe20003f0f008 */
[----:B------:R-:W-:Y:S01]  /*5620*/  @!UPT UIADD3 URZ, UPT, UPT, URZ, URZ, URZ ;  /* 0x000000fffffff290 */ /* 0x000fe2000fffe0ff */
[----:B------:R-:W-:Y:S11]  /*5630*/  BRA.U !UP1, `(.L_x_89) ;  /* 0x0000000109387547 */ /* 0x000ff6000b800000 */
[----:B------:R-:W-:Y:S01]  /*5640*/  UISETP.NE.U32.AND UP0, UPT, UR38, URZ, UPT ;  /* 0x000000ff2600728c */ /* 0x000fe2000bf05070 */
[----:B------:R-:W-:Y:S02]  /*5650*/  HFMA2 R0, -RZ, RZ, 0, 5.9604644775390625e-08 ;  /* 0x00000001ff007431 */ /* 0x000fe400000001ff */
[----:B------:R-:W-:Y:S01]  /*5660*/  IMAD.MOV.U32 R91, RZ, RZ, 0x1 ;  /* 0x00000001ff5b7424 */ /* 0x000fe200078e00ff */
[----:B------:R-:W-:Y:S06]  /*5670*/  UISETP.NE.AND.EX UP0, UPT, UR39, URZ, UPT, UP0 ;  /* 0x000000ff2700728c */ /* 0x000fec000bf05300 */
[----:B------:R-:W-:Y:S05]  /*5680*/  PLOP3.LUT P3, PT, PT, PT, UP0, 0x80, 0x8 ;  /* 0x000000000008781c */ /* 0x000fea0003f6f008 */
[----:B------:R-:W1:Y:S01]  /*5690*/  @UP0 LDCU.64 UR6, c[0x0][0x888] ;  /* 0x00011100ff0607ac */ /* 0x000e620008000a00 */
[----:B------:R-:W-:Y:S07]  /*56a0*/  @UP0 UIMAD UR4, UR36, UR44, URZ ;  /* 0x0000002c240402a4 */ /* 0x000fee000f8e02ff */
[----:B------:R-:W-:Y:S01]  /*56b0*/  @!P3 PRMT R91, R0, 0x7610, R91 ;  /* 0x00007610005bb816 */ /* 0x000fe2000000005b */
[----:B-1----:R-:W-:Y:S03]  /*56c0*/  @UP0 UIMAD.WIDE UR6, UR4, 0x4, UR6 ;  /* 0x00000004040608a5 */ /* 0x002fe6000f8e0206 */
[----:B------:R-:W1:Y:S03]  /*56d0*/  @!UP0 LDCU UR4, c[0x0][0x880] ;  /* 0x00011000ff0487ac */ /* 0x000e660008000800 */
[----:B------:R-:W-:Y:S01]  /*56e0*/  IMAD.U32 R2, RZ, RZ, UR6 ;  /* 0x00000006ff027e24 */ /* 0x000fe2000f8e00ff */
[----:B------:R-:W-:Y:S05]  /*56f0*/  MOV R3, UR7 ;  /* 0x0000000700037c02 */ /* 0x000fea0008000f00 */
[----:B-----5:R2:W5:Y:S02]  /*5700*/  @P3 LDG.E R50, desc[UR46][R2.64] ;  /* 0x0000002e02323981 */ /* 0x020564000c1e1900 */
[----:B-12---:R-:W-:Y:S02]  /*5710*/  @!P3 IMAD.U32 R50, RZ, RZ, UR4 ;  /* 0x00000004ff32be24 */ /* 0x006fe4000f8e00ff */
.L_x_89:
[----:B------:R-:W-:Y:S05]  /*5720*/  @!P4 BRA `(.L_x_90) ;  /* 0x000000000020c947 */ /* 0x000fea0003800000 */
[----:B------:R-:W-:Y:S04]  /*5730*/  ISETP.NE.U32.AND P3, PT, R84, RZ, PT ;  /* 0x000000ff5400720c */ /* 0x000fe80003f65070 */
[----:B------:R-:W-:Y:S11]  /*5740*/  ISETP.NE.AND.EX P3, PT, R85, RZ, PT, P3 ;  /* 0x000000ff5500720c */ /* 0x000ff60003f65330 */
[----:B------:R-:W-:Y:S02]  /*5750*/  @!UPT UIADD3 URZ, UPT, UPT, URZ, URZ, URZ ;  /* 0x000000fffffff290 */ /* 0x000fe4000fffe0ff */
[----:B------:R-:W1:Y:S01]  /*5760*/  @P3 LDC.64 R2, c[0x0][0x8a8] ;  /* 0x00022a00ff023b82 */ /* 0x000e620000000a00 */
[----:B------:R-:W-:Y:S04]  /*5770*/  @P3 IMAD R0, R86, UR36, RZ ;  /* 0x0000002456003c24 */ /* 0x000fe8000f8e02ff */
[----:B-1----:R-:W-:Y:S05]  /*5780*/  @P3 IMAD.WIDE R2, R0, 0x4, R2 ;  /* 0x0000000400023825 */ /* 0x002fea00078e0202 */
[----:B-----5:R1:W5:Y:S02]  /*5790*/  @P3 LDG.E R47, desc[UR46][R2.64] ;  /* 0x0000002e022f3981 */ /* 0x020364000c1e1900 */
[----:B-1----:R-:W2:Y:S02]  /*57a0*/  @!P3 LDC R47, c[0x0][0x8a0] ;  /* 0x00022800ff2fbb82 */ /* 0x002ea40000000800 */
.L_x_90:
[----:B-----5:R-:W-:Y:S01]  /*57b0*/  ISETP.NE.AND P4, PT, R50, RZ, PT ;  /* 0x000000ff3200720c */ /* 0x020fe20003f85270 */
[----:B------:R-:W-:Y:S01]  /*57c0*/  BSSY B1, `(.L_x_91) ;  /* 0x0000042000017945 */ /* 0x000fe20003800000 */
[----:B------:R-:W-:Y:S01]  /*57d0*/  SEL R9, RZ, 0xffffffff, P2 ;  /* 0xffffffffff097807 */ /* 0x000fe20001000000 */
[----:B------:R-:W-:Y:S01]  /*57e0*/  IMAD.MOV.U32 R64, RZ, RZ, 0x1 ;  /* 0x00000001ff407424 */ /* 0x000fe200078e00ff */
[----:B------:R-:W-:Y:S02]  /*57f0*/  LOP3.LUT P3, RZ, R91, 0xff, RZ, 0xc0, !PT ;  /* 0x000000ff5bff7812 */ /* 0x000fe4000786c0ff */
[----:B------:R-:W-:Y:S02]  /*5800*/  CS2R R62, SRZ ;  /* 0x00000000003e7805 */ /* 0x000fe4000001ff00 */
[----:B------:R-:W-:Y:S02]  /*5810*/  @P1 SEL R2, RZ, 0xffffffff, P4 ;  /* 0xffffffffff021807 */ /* 0x000fe40002000000 */
[----:B------:R-:W-:Y:S02]  /*5820*/  CS2R R60, SRZ ;  /* 0x00000000003c7805 */ /* 0x000fe4000001ff00 */
[----:B------:R-:W-:Y:S02]  /*5830*/  LEA R0, R100, UR49, 0x3 ;  /* 0x0000003164007c11 */ /* 0x000fe4000f8e18ff */
[----:B------:R-:W-:Y:S02]  /*5840*/  CS2R R58, SRZ ;  /* 0x00000000003a7805 */ /* 0x000fe4000001ff00 */
[----:B------:R-:W-:Y:S02]  /*5850*/  @P0 SEL R2, R9, R2, !P3 ;  /* 0x0000000209020207 */ /* 0x000fe40005800000 */
[----:B------:R-:W-:Y:S02]  /*5860*/  CS2R R56, SRZ ;  /* 0x0000000000387805 */ /* 0x000fe4000001ff00 */
[----:B------:R-:W-:Y:S02]  /*5870*/  LEA R108, R44, UR49, 0x3 ;  /* 0x000000312c6c7c11 */ /* 0x000fe4000f8e18ff */
[----:B------:R-:W-:Y:S02]  /*5880*/  @P1 LOP3.LUT R2, R2, 0x1, RZ, 0xc0, !PT ;  /* 0x0000000102021812 */ /* 0x000fe400078ec0ff */
[----:B------:R-:W-:Y:S02]  /*5890*/  SHF.L.U32 R7, R102, 0x1f, RZ ;  /* 0x0000001f66077819 */ /* 0x000fe400000006ff */
[----:B------:R-:W-:Y:S02]  /*58a0*/  ISETP.NE.U32.OR P6, PT, R2, 0x1, !P1 ;  /* 0x000000010200780c */ /* 0x000fe40004fc5470 */
[----:B------:R-:W-:Y:S02]  /*58b0*/  PLOP3.LUT P2, PT, PT, PT, UP1, 0x80, 0x8 ;  /* 0x000000000008781c */ /* 0x000fe40003f4f018 */
[C---:B------:R-:W-:Y:S02]  /*58c0*/  LEA.HI R5, R44.reuse, R44, RZ, 0x1 ;  /* 0x0000002c2c057211 */ /* 0x040fe400078f08ff */
[----:B------:R-:W-:Y:S02]  /*58d0*/  SEL R2, RZ, 0xffffffff, P4 ;  /* 0xffffffffff027807 */ /* 0x000fe40002000000 */
[----:B------:R-:W-:Y:S01]  /*58e0*/  P2R R72, PR, RZ, 0x40 ;  /* 0x00000040ff487803 */ /* 0x000fe20000000000 */
[C---:B------:R-:W-:Y:S01]  /*58f0*/  IMAD.SHL.U32 R3, R5.reuse, 0x80, RZ ;  /* 0x0000008005037824 */ /* 0x040fe200078e00ff */
[----:B------:R-:W-:Y:S03]  /*5900*/  LOP3.LUT R5, R5, 0xffe, RZ, 0xc0, !PT ;  /* 0x00000ffe05057812 */ /* 0x000fe600078ec0ff */
[----:B------:R-:W-:Y:S02]  /*5910*/  @P6 SHF.L.U32 R11, R99, 0x1f, RZ ;  /* 0x0000001f630b6819 */ /* 0x000fe400000006ff */
[----:B------:R-:W-:Y:S01]  /*5920*/  @P2 SEL R2, R9, R2, !P3 ;  /* 0x0000000209022207 */ /* 0x000fe20005800000 */
[----:B------:R-:W-:Y:S01]  /*5930*/  IMAD.IADD R48, R44, 0x1, -R5 ;  /* 0x000000012c307824 */ /* 0x000fe200078e0a05 */
[----:B------:R-:W1:Y:S01]  /*5940*/  @P6 SYNCS.PHASECHK.TRANS64.TRYWAIT P1, [R0+URZ+0x50], R11 ;  /* 0x0000500b000065a7 */ /* 0x000e6200080211ff */
[----:B------:R-:W-:Y:S02]  /*5950*/  LOP3.LUT R3, R3, 0xffffff00, RZ, 0xc0, !PT ;  /* 0xffffff0003037812 */ /* 0x000fe400078ec0ff */
[----:B------:R-:W-:Y:S03]  /*5960*/  LOP3.LUT R2, R2, 0x1, RZ, 0xc0, !PT ;  /* 0x0000000102027812 */ /* 0x000fe600078ec0ff */
[----:B------:R-:W-:Y:S01]  /*5970*/  IMAD.IADD R3, R46, 0x1, R3 ;  /* 0x000000012e037824 */ /* 0x000fe200078e0203 */
[----:B------:R-:W-:Y:S03]  /*5980*/  ISETP.NE.U32.AND P5, PT, R2, 0x1, PT ;  /* 0x000000010200780c */ /* 0x000fe60003fa5070 */
[----:B------:R-:W-:Y:S01]  /*5990*/  IMAD R48, R48, 0x100000, R3 ;  /* 0x0010000030307824 */ /* 0x000fe200078e0203 */
[----:B------:R-:W-:Y:S01]  /*59a0*/  P2R R65, PR, RZ, 0x20 ;  /* 0x00000020ff417803 */ /* 0x000fe20000000000 */
[----:B------:R3:W4:Y:S01]  /*59b0*/  SYNCS.PHASECHK.TRANS64.TRYWAIT P0, [R108+URZ+0xc0], R7 ;  /* 0x0000c0076c0075a7 */ /* 0x00072200080011ff */
[----:B-1----:R-:W-:Y:S01]  /*59c0*/  @P6 SEL R64, RZ, 0x1, !P1 ;  /* 0x00000001ff406807 */ /* 0x002fe20004800000 */
[----:B---3--:R-:W-:Y:S06]  /*59d0*/  @!P6 BRA `(.L_x_92) ;  /* 0x000000000080e947 */ /* 0x008fec0003800000 */
[----:B------:R-:W-:Y:S01]  /*59e0*/  @P5 IMAD R4, R100, 0x1000, R95 ;  /* 0x0000100064045824 */ /* 0x000fe200078e025f */
[----:B------:R-:W-:Y:S01]  /*59f0*/  ISETP.NE.AND P1, PT, R64, RZ, PT ;  /* 0x000000ff4000720c */ /* 0x000fe20003f25270 */
[----:B------:R-:W-:Y:S01]  /*5a00*/  BSSY B0, `(.L_x_93) ;  /* 0x000000b000007945 */ /* 0x000fe20003800000 */
[----:B------:R-:W-:Y:S01]  /*5a10*/  CS2R R58, SRZ ;  /* 0x00000000003a7805 */ /* 0x000fe2000001ff00 */
[----:B------:R-:W-:Y:S01]  /*5a20*/  @P5 VIADD R2, R4, UR49 ;  /* 0x0000003104025c36 */ /* 0x000fe20008000000 */
[----:B------:R-:W-:Y:S02]  /*5a30*/  CS2R R56, SRZ ;  /* 0x0000000000387805 */ /* 0x000fe4000001ff00 */
[----:B------:R-:W-:Y:S02]  /*5a40*/  CS2R R62, SRZ ;  /* 0x00000000003e7805 */ /* 0x000fe4000001ff00 */
[----:B------:R-:W-:Y:S01]  /*5a50*/  CS2R R60, SRZ ;  /* 0x00000000003c7805 */ /* 0x000fe2000001ff00 */
[----:B------:R-:W-:Y:S04]  /*5a60*/  @P5 IMAD R2, R103, -0x10, R2 ;  /* 0xfffffff067025824 */ /* 0x000fe800078e0202 */
[----:B------:R-:W-:Y:S05]  /*5a70*/  @P1 BRA `(.L_x_94) ;  /* 0x00000000000c1947 */ /* 0x000fea0003800000 */
[----:B------:R-:W-:Y:S04]  /*5a80*/  SHF.L.U32 R3, R99, 0x1f, RZ ;  /* 0x0000001f63037819 */ /* 0x000fe800000006ff */
[----:B------:R-:W1:Y:S02]  /*5a90*/  SYNCS.PHASECHK.TRANS64.TRYWAIT P1, [R0+URZ+0x50], R3 ;  /* 0x00005003000075a7 */ /* 0x000e6400080211ff */
[----:B-1----:R-:W-:Y:S05]  /*5aa0*/  @!P1 BRA `(.L_x_95) ;  /* 0x0000004000389947 */ /* 0x002fea0003800000 */
.L_x_94:
[----:B------:R-:W-:Y:S05]  /*5ab0*/  BSYNC B0 ;  /* 0x0000000000007941 */ /* 0x000fea0003800000 */
.L_x_93:
[----:B------:R-:W-:Y:S01]  /*5ac0*/  ISETP.NE.AND P1, PT, R65, RZ, PT ;  /* 0x000000ff4100720c */ /* 0x000fe20003f25270 */
[----:B-1----:R-:W-:Y:S02]  /*5ad0*/  VIADD R3, R0, 0x70 ;  /* 0x0000007000037836 */ /* 0x002fe40000000000 */
[----:B------:R-:W-:Y:S02]  /*5ae0*/  IMAD.U32 R0, RZ, RZ, UR37 ;  /* 0x00000025ff007e24 */ /* 0x000fe4000f8e00ff */
[----:B------:R-:W-:Y:S03]  /*5af0*/  VIADD R100, R100, 0x1 ;  /* 0x0000000164647836 */ /* 0x000fe60000000000 */
[----:B------:R-:W-:Y:S05]  /*5b00*/  PRMT R0, R0, 0x654, R3 ;  /* 0x0000065400007816 */ /* 0x000fea0000000003 */
[----:B------:R1:W3:Y:S04]  /*5b10*/  @P1 LDS.128 R56, [R4+UR49+0x200] ;  /* 0x0002003104381984 */ /* 0x0002e80008000c00 */
[----:B------:R1:W1:Y:S01]  /*5b20*/  @P1 LDS.128 R60, [R2+0x210] ;  /* 0x00021000023c1984 */ /* 0x0002620000000c00 */
[C---:B------:R-:W-:Y:S01]  /*5b30*/  ISETP.NE.AND P1, PT, R100.reuse, 0x4, PT ;  /* 0x000000046400780c */ /* 0x040fe20003f25270 */
[----:B------:R-:W-:Y:S01]  /*5b40*/  @!PT LDS RZ, [RZ] ;  /* 0x00000000fffff984 */ /* 0x000fe20000000800 */
[----:B------:R-:W-:Y:S01]  /*5b50*/  @!PT LDS RZ, [RZ] ;  /* 0x00000000fffff984 */ /* 0x000fe20000000800 */
[----:B------:R-:W-:Y:S01]  /*5b60*/  @!PT LDS RZ, [RZ] ;  /* 0x00000000fffff984 */ /* 0x000fe20000000800 */
[----:B------:R-:W-:Y:S01]  /*5b70*/  @!PT LDS RZ, [RZ] ;  /* 0x00000000fffff984 */ /* 0x000fe20000000800 */
[----:B------:R5:W-:Y:S06]  /*5b80*/  MEMBAR.ALL.CTA ;  /* 0x0000000000007992 */ /* 0x000bec0000008000 */
[----:B-----5:R-:W5:Y:S01]  /*5b90*/  FENCE.VIEW.ASYNC.S ;  /* 0x00000000000073c6 */ /* 0x020f620000000000 */
[----:B------:R-:W-:Y:S01]  /*5ba0*/  SEL R100, R100, RZ, P1 ;  /* 0x000000ff64647207 */ /* 0x000fe20000800000 */
[----:B-----5:R5:W-:Y:S02]  /*5bb0*/  SYNCS.ARRIVE.TRANS64.RED.A1T0 RZ, [R0+URZ], RZ ;  /* 0x000000ff00ff79a7 */ /* 0x020be400081004ff */
[----:B-----5:R-:W-:Y:S04]  /*5bc0*/  SEL R0, RZ, 0x1, P1 ;  /* 0x00000001ff007807 */ /* 0x020fe80000800000 */
[----:B---3--:R-:W-:Y:S02]  /*5bd0*/  LOP3.LUT R99, R99, R0, RZ, 0x3c, !PT ;  /* 0x0000000063637212 */ /* 0x008fe400078e3cff */
.L_x_92:
[----:B------:R-:W-:Y:S05]  /*5be0*/  BSYNC B1 ;  /* 0x0000000000017941 */ /* 0x000fea0003800000 */
.L_x_91:
[----:B------:R-:W-:Y:S04]  /*5bf0*/  SHF.R.U32.HI R3, RZ, 0x15, R48 ;  /* 0x00000015ff037819 */ /* 0x000fe80000011630 */
[----:B------:R-:W-:Y:S01]  /*5c00*/  LOP3.LUT P1, RZ, R3, 0x3, R96, 0x48, !PT ;  /* 0x0000000303ff7812 */ /* 0x000fe20007824860 */
[----:B------:R-:W-:Y:S01]  /*5c10*/  @!UPT UIADD3 URZ, UPT, UPT, URZ, URZ, URZ ;  /* 0x000000fffffff290 */ /* 0x000fe2000fffe0ff */
[----:B----4-:R-:W-:Y:S11]  /*5c20*/  @P0 BRA `(.L_x_96) ;  /* 0x0000000000080947 */ /* 0x010ff60003800000 */
[----:B------:R-:W3:Y:S02]  /*5c30*/  SYNCS.PHASECHK.TRANS64.TRYWAIT P0, [R108+URZ+0xc0], R7 ;  /* 0x0000c0076c0075a7 */ /* 0x000ee400080011ff */
[----:B---3--:R-:W-:Y:S05]  /*5c40*/  @!P0 BRA `(.L_x_97) ;  /* 0x0000003c00e48947 */ /* 0x008fea0003800000 */
.L_x_96:
[----:B------:R-:W-:Y:S05]  /*5c50*/  @!P1 BRA `(.L_x_98) ;  /* 0x0000000000409947 */ /* 0x000fea0003800000 */
[----:B------:R-:W4:Y:S01]  /*5c60*/  LDCU.64 UR8, c[0x4][0x78] ;  /* 0x01000f00ff0877ac */ /* 0x000f220008000a00 */
[----:B------:R-:W-:Y:S01]  /*5c70*/  MOV R3, 0x0 ;  /* 0x0000000000037802 */ /* 0x000fe20000000f00 */
[----:B------:R-:W-:Y:S02]  /*5c80*/  HFMA2 R12, -RZ, RZ, 0, 5.9604644775390625e-08 ;  /* 0x00000001ff0c7431 */ /* 0x000fe400000001ff */
[----:B------:R-:W-:Y:S02]  /*5c90*/  IMAD.MOV.U32 R8, RZ, RZ, 0x192 ;  /* 0x00000192ff087424 */ /* 0x000fe400078e00ff */
[----:B------:R-:W-:Y:S01]  /*5ca0*/  IMAD.MOV.U32 R13, RZ, RZ, RZ ;  /* 0x000000ffff0d7224 */ /* 0x000fe200078e00ff */
[----:B------:R-:W3:Y:S01]  /*5cb0*/  LDCU.64 UR6, c[0x4][0x80] ;  /* 0x01001000ff0677ac */ /* 0x000ee20008000a00 */
[----:B-1----:R-:W1:Y:S01]  /*5cc0*/  LDC.64 R2, c[0x4][R3] ;  /* 0x0100000003027b82 */ /* 0x002e620000000a00 */
[----:B------:R-:W5:Y:S01]  /*5cd0*/  LDCU.64 UR4, c[0x4][0x18] ;  /* 0x01000300ff0477ac */ /* 0x000f620008000a00 */
[----:B----4-:R-:W-:Y:S01]  /*5ce0*/  MOV R5, UR9 ;  /* 0x0000000900057c02 */ /* 0x010fe20008000f00 */
[----:B------:R-:W-:Y:S01]  /*5cf0*/  IMAD.U32 R4, RZ, RZ, UR8 ;  /* 0x00000008ff047e24 */ /* 0x000fe2000f8e00ff */
[----:B---3--:R-:W-:Y:S01]  /*5d00*/  MOV R7, UR7 ;  /* 0x0000000700077c02 */ /* 0x008fe20008000f00 */
[----:B------:R-:W-:Y:S01]  /*5d10*/  IMAD.U32 R6, RZ, RZ, UR6 ;  /* 0x00000006ff067e24 */ /* 0x000fe2000f8e00ff */
[----:B-----5:R-:W-:Y:S01]  /*5d20*/  MOV R11, UR5 ;  /* 0x00000005000b7c02 */ /* 0x020fe20008000f00 */
[----:B------:R-:W-:Y:S02]  /*5d30*/  IMAD.U32 R10, RZ, RZ, UR4 ;  /* 0x00000004ff0a7e24 */ /* 0x000fe4000f8e00ff */
[----:B------:R-:W-:Y:S07]  /*5d40*/  LEPC R20, `(.L_x_98) ;  /* 0x000000001014794e */ /* 0x000fee0000000000 */
[----:B-12---:R-:W-:Y:S05]  /*5d50*/  CALL.ABS.NOINC R2 ;  /* 0x0000000002007343 */ /* 0x006fea0003c00000 */
.L_x_98:
[----:B------:R-:W-:Y:S05]  /*5d60*/  WARPSYNC.ALL ;  /* 0x0000000000007948 */ /* 0x000fea0003800000 */
[----:B------:R-:W-:Y:S01]  /*5d70*/  R2UR UR4, R48 ;  /* 0x00000000300472ca */ /* 0x000fe200000e0000 */
[----:B------:R-:W-:Y:S01]  /*5d80*/  BSSY.RECONVERGENT B0, `(.L_x_99) ;  /* 0x00000a1000007945 */ /* 0x000fe20003800200 */
[C---:B------:R-:W-:Y:S02]  /*5d90*/  SHF.L.U32 R51, R56.reuse, 0x10, RZ ;  /* 0x0000001038337819 */ /* 0x040fe400000006ff */
[C---:B------:R-:W-:Y:S02]  /*5da0*/  PRMT R49, R56.reuse, 0x8880, RZ ;  /* 0x0000888038317816 */ /* 0x040fe400000000ff */
[----:B------:R-:W-:Y:S02]  /*5db0*/  SHF.R.S32.HI R51, RZ, 0x18, R51 ;  /* 0x00000018ff337819 */ /* 0x000fe40000011433 */
[----:B------:R-:W-:Y:S02]  /*5dc0*/  SHF.L.U32 R52, R56, 0x8, RZ ;  /* 0x0000000838347819 */ /* 0x000fe400000006ff */
[C---:B------:R-:W-:Y:S02]  /*5dd0*/  PRMT R54, R58.reuse, 0x8880, RZ ;  /* 0x000088803a367816 */ /* 0x040fe400000000ff */
[----:B------:R-:W-:Y:S01]  /*5de0*/  SHF.L.U32 R53, R58, 0x8, RZ ;  /* 0x000000083a357819 */ /* 0x000fe200000006ff */
[----:B-1-3--:R-:W-:Y:S01]  /*5df0*/  LDTM.16dp32bit_t0_t15.x32 R4, tmem[UR4] ;  /* 0x00000004000479ee */ /* 0x00afe20008a80000 */
[----:B------:R-:W2:Y:S01]  /*5e00*/  LDTM.16dp32bit_t16_t31.x32 R4, tmem[UR4+0x20] ;  /* 0x00002004000479ee */ /* 0x000ea20008aa0000 */
[----:B------:R-:W-:Y:S02]  /*5e10*/  IADD3 R67, PT, PT, R95, UR49, RZ ;  /* 0x000000315f437c10 */ /* 0x000fe4000fffe0ff */
[----:B------:R-:W-:Y:S02]  /*5e20*/  SHF.L.U32 R66, R97, 0x4, RZ ;  /* 0x0000000461427819 */ /* 0x000fe400000006ff */
[----:B------:R-:W-:Y:S02]  /*5e30*/  SHF.R.S32.HI R53, RZ, 0x18, R53 ;  /* 0x00000018ff357819 */ /* 0x000fe40000011435 */
[----:B------:R-:W-:Y:S02]  /*5e40*/  IADD3 R109, PT, PT, R67, R66, RZ ;  /* 0x00000042436d7210 */ /* 0x000fe40007ffe0ff */
[----:B------:R-:W-:Y:S02]  /*5e50*/  ISETP.NE.AND P0, PT, R105, RZ, PT ;  /* 0x000000ff6900720c */ /* 0x000fe40003f05270 */
[----:B------:R-:W-:Y:S01]  /*5e60*/  ISETP.NE.AND P6, PT, R72, RZ, PT ;  /* 0x000000ff4800720c */ /* 0x000fe20003fc5270 */
[----:B--2---:R-:W-:Y:S11]  /*5e70*/  IMAD R0, R47, R4, RZ ;  /* 0x000000042f007224 */ /* 0x004ff600078e02ff */
[----:B------:R-:W-:Y:S01]  /*5e80*/  @!UPT UIADD3 URZ, UPT, UPT, URZ, URZ, URZ ;  /* 0x000000fffffff290 */ /* 0x000fe2000fffe0ff */
[----:B------:R-:W-:Y:S01]  /*5e90*/  @P6 SHF.L.U32 R74, R99, 0x1f, RZ ;  /* 0x0000001f634a6819 */ /* 0x000fe200000006ff */
[----:B------:R-:W-:Y:S02]  /*5ea0*/  IMAD R2, R47, R5, RZ ;  /* 0x000000052f027224 */ /* 0x000fe400078e02ff */
[----:B------:R-:W-:Y:S01]  /*5eb0*/  IMAD R0, R49, R50, R0 ;  /* 0x0000003231007224 */ /* 0x000fe200078e0200 */
[----:B------:R-:W-:Y:S01]  /*5ec0*/  SHF.R.S32.HI R49, RZ, 0x18, R52 ;  /* 0x00000018ff317819 */ /* 0x000fe20000011434 */
[----:B------:R-:W-:Y:S01]  /*5ed0*/  IMAD R3, R47, R6, RZ ;  /* 0x000000062f037224 */ /* 0x000fe200078e02ff */
[----:B------:R-:W-:Y:S01]  /*5ee0*/  SHF.L.U32 R52, R57, 0x10, RZ ;  /* 0x0000001039347819 */ /* 0x000fe200000006ff */
[-C--:B------:R-:W-:Y:S01]  /*5ef0*/  IMAD R2, R51, R50.reuse, R2 ;  /* 0x0000003233027224 */ /* 0x080fe200078e0202 */
[----:B------:R-:W-:Y:S01]  /*5f00*/  SHF.R.S32.HI R51, RZ, 0x18, R56 ;  /* 0x00000018ff337819 */ /* 0x000fe20000011438 */
[----:B------:R-:W-:Y:S02]  /*5f10*/  IMAD R7, R47, R7, RZ ;  /* 0x000000072f077224 */ /* 0x000fe400078e02ff */
[-C--:B------:R-:W-:Y:S01]  /*5f20*/  IMAD R3, R49, R50.reuse, R3 ;  /* 0x0000003231037224 */ /* 0x080fe200078e0203 */
[----:B------:R-:W-:Y:S01]  /*5f30*/  PRMT R49, R57, 0x8880, RZ ;  /* 0x0000888039317816 */ /* 0x000fe200000000ff */
[----:B------:R-:W-:Y:S01]  /*5f40*/  IMAD R7, R51, R50, R7 ;  /* 0x0000003233077224 */ /* 0x000fe200078e0207 */
[----:B------:R-:W-:Y:S01]  /*5f50*/  SHF.R.S32.HI R51, RZ, 0x18, R52 ;  /* 0x00000018ff337819 */ /* 0x000fe20000011434 */
[----:B------:R-:W-:Y:S02]  /*5f60*/  IMAD R4, R47, R8, RZ ;  /* 0x000000082f047224 */ /* 0x000fe400078e02ff */
[----:B------:R-:W-:Y:S01]  /*5f70*/  IMAD.SHL.U32 R52, R57, 0x100, RZ ;  /* 0x0000010039347824 */ /* 0x000fe200078e00ff */
[----:B------:R-:W-:Y:S01]  /*5f80*/  I2IP.S8.S32.SAT R55, R7, R3, RZ ;  /* 0x0000000307377239 */ /* 0x000fe200000014ff */
[----:B------:R-:W-:Y:S02]  /*5f90*/  IMAD R5, R47, R9, RZ ;  /* 0x000000092f057224 */ /* 0x000fe400078e02ff */
[----:B------:R-:W-:Y:S01]  /*5fa0*/  IMAD R4, R49, R50, R4 ;  /* 0x0000003231047224 */ /* 0x000fe200078e0204 */
[----:B------:R-:W-:Y:S01]  /*5fb0*/  SHF.R.S32.HI R49, RZ, 0x18, R52 ;  /* 0x00000018ff317819 */ /* 0x000fe20000011434 */
[----:B------:R-:W-:Y:S01]  /*5fc0*/  IMAD R6, R47, R10, RZ ;  /* 0x0000000a2f067224 */ /* 0x000fe200078e02ff */
[----:B------:R-:W-:Y:S01]  /*5fd0*/  I2IP.S8.S32.SAT R68, R2, R0, R55 ;  /* 0x0000000002447239 */ /* 0x000fe20000001437 */
[-C--:B------:R-:W-:Y:S01]  /*5fe0*/  IMAD R5, R51, R50.reuse, R5 ;  /* 0x0000003233057224 */ /* 0x080fe200078e0205 */
[----:B------:R-:W-:Y:S01]  /*5ff0*/  SHF.L.U32 R52, R58, 0x10, RZ ;  /* 0x000000103a347819 */ /* 0x000fe200000006ff */
[----:B------:R-:W-:Y:S01]  /*6000*/  IMAD R11, R47, R11, RZ ;  /* 0x0000000b2f0b7224 */ /* 0x000fe200078e02ff */
[----:B------:R-:W-:Y:S01]  /*6010*/  SHF.R.S32.HI R51, RZ, 0x18, R57 ;  /* 0x00000018ff337819 */ /* 0x000fe20000011439 */
[----:B------:R-:W-:Y:S01]  /*6020*/  IMAD R6, R49, R50, R6 ;  /* 0x0000003231067224 */ /* 0x000fe200078e0206 */
[----:B------:R-:W-:Y:S01]  /*6030*/  SHF.R.S32.HI R52, RZ, 0x18, R52 ;  /* 0x00000018ff347819 */ /* 0x000fe20000011434 */
[C---:B------:R-:W-:Y:S02]  /*6040*/  IMAD R8, R47.reuse, R12, RZ ;  /* 0x0000000c2f087224 */ /* 0x040fe400078e02ff */
[----:B------:R-:W-:Y:S02]  /*6050*/  IMAD.MOV.U32 R49, RZ, RZ, R54 ;  /* 0x000000ffff317224 */ /* 0x000fe400078e0036 */
[----:B------:R-:W-:Y:S02]  /*6060*/  IMAD R9, R47, R13, RZ ;  /* 0x0000000d2f097224 */ /* 0x000fe400078e02ff */
[----:B------:R-:W-:Y:S01]  /*6070*/  IMAD R11, R51, R50, R11 ;  /* 0x00000032330b7224 */ /* 0x000fe200078e020b */
[----:B------:R-:W-:Y:S01]  /*6080*/  SHF.R.S32.HI R51, RZ, 0x18, R58 ;  /* 0x00000018ff337819 */ /* 0x000fe2000001143a */
[----:B------:R-:W-:Y:S02]  /*6090*/  IMAD R10, R47, R14, RZ ;  /* 0x0000000e2f0a7224 */ /* 0x000fe400078e02ff */
[----:B------:R-:W-:Y:S01]  /*60a0*/  IMAD R8, R49, R50, R8 ;  /* 0x0000003231087224 */ /* 0x000fe200078e0208 */
[----:B------:R-:W-:Y:S01]  /*60b0*/  I2IP.S8.S32.SAT R69, R11, R6, RZ ;  /* 0x000000060b457239 */ /* 0x000fe200000014ff */
[----:B------:R-:W-:Y:S01]  /*60c0*/  IMAD R15, R47, R15, RZ ;  /* 0x0000000f2f0f7224 */ /* 0x000fe200078e02ff */
[----:B------:R-:W-:Y:S01]  /*60d0*/  PRMT R49, R59, 0x8880, RZ ;  /* 0x000088803b317816 */ /* 0x000fe200000000ff */
[----:B------:R-:W-:Y:S01]  /*60e0*/  IMAD R9, R52, R50, R9 ;  /* 0x0000003234097224 */ /* 0x000fe200078e0209 */
[----:B------:R-:W-:Y:S01]  /*60f0*/  I2IP.S8.S32.SAT R69, R5, R4, R69 ;  /* 0x0000000405457239 */ /* 0x000fe20000001445 */
[-C--:B------:R-:W-:Y:S01]  /*6100*/  IMAD R10, R53, R50.reuse, R10 ;  /* 0x00000032350a7224 */ /* 0x080fe200078e020a */
[----:B------:R-:W-:Y:S01]  /*6110*/  SHF.L.U32 R53, R59, 0x8, RZ ;  /* 0x000000083b357819 */ /* 0x000fe200000006ff */
[----:B------:R-:W-:Y:S01]  /*6120*/  IMAD R15, R51, R50, R15 ;  /* 0x00000032330f7224 */ /* 0x000fe200078e020f */
[----:B------:R-:W-:Y:S01]  /*6130*/  SHF.L.U32 R51, R59, 0x10, RZ ;  /* 0x000000103b337819 */ /* 0x000fe200000006ff */
[C---:B------:R-:W-:Y:S01]  /*6140*/  IMAD R12, R47.reuse, R16, RZ ;  /* 0x000000102f0c7224 */ /* 0x040fe200078e02ff */
[----:B------:R-:W-:Y:S01]  /*6150*/  SHF.R.S32.HI R53, RZ, 0x18, R53 ;  /* 0x00000018ff357819 */ /* 0x000fe20000011435 */
[C---:B------:R-:W-:Y:S01]  /*6160*/  IMAD R13, R47.reuse, R17, RZ ;  /* 0x000000112f0d7224 */ /* 0x040fe200078e02ff */
[----:B------:R-:W-:Y:S01]  /*6170*/  SHF.R.S32.HI R51, RZ, 0x18, R51 ;  /* 0x00000018ff337819 */ /* 0x000fe20000011433 */
[----:B------:R-:W-:Y:S01]  /*6180*/  IMAD R14, R47, R18, RZ ;  /* 0x000000122f0e7224 */ /* 0x000fe200078e02ff */
[----:B------:R-:W-:Y:S01]  /*6190*/  I2IP.S8.S32.SAT R70, R15, R10, RZ ;  /* 0x0000000a0f467239 */ /* 0x000fe200000014ff */
[----:B------:R-:W-:Y:S01]  /*61a0*/  IMAD R12, R49, R50, R12 ;  /* 0x00000032310c7224 */ /* 0x000fe200078e020c */
[----:B------:R-:W-:Y:S01]  /*61b0*/  SHF.R.S32.HI R49, RZ, 0x18, R59 ;  /* 0x00000018ff317819 */ /* 0x000fe2000001143b */
[----:B------:R-:W-:Y:S01]  /*61c0*/  IMAD R19, R47, R19, RZ ;  /* 0x000000132f137224 */ /* 0x000fe200078e02ff */
[----:B------:R-:W-:Y:S01]  /*61d0*/  I2IP.S8.S32.SAT R70, R9, R8, R70 ;  /* 0x0000000809467239 */ /* 0x000fe20000001446 */
[-C--:B------:R-:W-:Y:S01]  /*61e0*/  IMAD R13, R51, R50.reuse, R13 ;  /* 0x00000032330d7224 */ /* 0x080fe200078e020d */
[C---:B------:R-:W-:Y:S01]  /*61f0*/  PRMT R51, R60.reuse, 0x8880, RZ ;  /* 0x000088803c337816 */ /* 0x040fe200000000ff */
[-C--:B------:R-:W-:Y:S01]  /*6200*/  IMAD R14, R53, R50.reuse, R14 ;  /* 0x00000032350e7224 */ /* 0x080fe200078e020e */
[----:B------:R-:W-:Y:S01]  /*6210*/  PRMT R53, R61, 0x8880, RZ ;  /* 0x000088803d357816 */ /* 0x000fe200000000ff */
[----:B------:R-:W-:Y:S01]  /*6220*/  IMAD R19, R49, R50, R19 ;  /* 0x0000003231137224 */ /* 0x000fe200078e0213 */
[----:B------:R-:W-:Y:S01]  /*6230*/  MOV R49, R51 ;  /* 0x0000003300317202 */ /* 0x000fe20000000f00 */
[----:B------:R-:W-:Y:S02]  /*6240*/  IMAD R16, R47, R20, RZ ;  /* 0x000000142f107224 */ /* 0x000fe400078e02ff */
[C---:B------:R-:W-:Y:S01]  /*6250*/  IMAD.U32 R52, R60.reuse, 0x10000, RZ ;  /* 0x000100003c347824 */ /* 0x040fe200078e00ff */
[----:B------:R-:W-:Y:S01]  /*6260*/  I2IP.S8.S32.SAT R71, R19, R14, RZ ;  /* 0x0000000e13477239 */ /* 0x000fe200000014ff */
[----:B------:R-:W-:Y:S01]  /*6270*/  IMAD R16, R49, R50, R16 ;  /* 0x0000003231107224 */ /* 0x000fe200078e0210 */
[----:B------:R-:W-:Y:S01]  /*6280*/  SHF.L.U32 R49, R60, 0x8, RZ ;  /* 0x000000083c317819 */ /* 0x000fe200000006ff */
[C---:B------:R-:W-:Y:S01]  /*6290*/  IMAD R17, R47.reuse, R21, RZ ;  /* 0x000000152f117224 */ /* 0x040fe200078e02ff */
[----:B------:R-:W-:Y:S01]  /*62a0*/  SHF.R.S32.HI R51, RZ, 0x18, R52 ;  /* 0x00000018ff337819 */ /* 0x000fe20000011434 */
[C---:B------:R-:W-:Y:S01]  /*62b0*/  IMAD R18, R47.reuse, R22, RZ ;  /* 0x000000162f127224 */ /* 0x040fe200078e02ff */
[----:B------:R-:W-:Y:S01]  /*62c0*/  SHF.R.S32.HI R49, RZ, 0x18, R49 ;  /* 0x00000018ff317819 */ /* 0x000fe20000011431 */
[----:B------:R-:W-:Y:S01]  /*62d0*/  IMAD R23, R47, R23, RZ ;  /* 0x000000172f177224 */ /* 0x000fe200078e02ff */
[----:B------:R-:W-:Y:S01]  /*62e0*/  I2IP.S8.S32.SAT R71, R13, R12, R71 ;  /* 0x0000000c0d477239 */ /* 0x000fe20000001447 */
[----:B------:R-:W-:Y:S01]  /*62f0*/  IMAD R17, R51, R50, R17 ;  /* 0x0000003233117224 */ /* 0x000fe200078e0211 */
[C---:B------:R-:W-:Y:S01]  /*6300*/  SHF.L.U32 R52, R61.reuse, 0x10, RZ ;  /* 0x000000103d347819 */ /* 0x040fe200000006ff */
[----:B------:R-:W-:Y:S01]  /*6310*/  IMAD.SHL.U32 R54, R61, 0x100, RZ ;  /* 0x000001003d367824 */ /* 0x000fe200078e00ff */
[----:B------:R-:W-:Y:S01]  /*6320*/  SHF.R.S32.HI R51, RZ, 0x18, R60 ;  /* 0x00000018ff337819 */ /* 0x000fe2000001143c */
[----:B------:R-:W-:Y:S01]  /*6330*/  IMAD R20, R47, R24, RZ ;  /* 0x000000182f147224 */ /* 0x000fe200078e02ff */
[----:B------:R1:W-:Y:S01]  /*6340*/  STS.128 [R95+UR49+0x4200], R68 ;  /* 0x004200445f007988 */ /* 0x0003e20008000c31 */
[-C--:B------:R-:W-:Y:S01]  /*6350*/  IMAD R18, R49, R50.reuse, R18 ;  /* 0x0000003231127224 */ /* 0x080fe200078e0212 */
[----:B------:R-:W-:Y:S01]  /*6360*/  SHF.R.S32.HI R52, RZ, 0x18, R52 ;  /* 0x00000018ff347819 */ /* 0x000fe20000011434 */
[----:B------:R-:W-:Y:S01]  /*6370*/  IMAD R21, R47, R25, RZ ;  /* 0x000000192f157224 */ /* 0x000fe200078e02ff */
[----:B------:R-:W-:Y:S01]  /*6380*/  SHF.R.S32.HI R49, RZ, 0x18, R54 ;  /* 0x00000018ff317819 */ /* 0x000fe20000011436 */
[----:B------:R-:W-:Y:S01]  /*6390*/  IMAD R23, R51, R50, R23 ;  /* 0x0000003233177224 */ /* 0x000fe200078e0217 */
[----:B------:R-:W-:Y:S01]  /*63a0*/  SHF.R.S32.HI R51, RZ, 0x18, R61 ;  /* 0x00000018ff337819 */ /* 0x000fe2000001143d */
[----:B------:R-:W-:Y:S01]  /*63b0*/  IMAD R22, R47, R26, RZ ;  /* 0x0000001a2f167224 */ /* 0x000fe200078e02ff */
[----:B------:R-:W-:Y:S01]  /*63c0*/  SHF.R.S32.HI R54, RZ, 0x18, R63 ;  /* 0x00000018ff367819 */ /* 0x000fe2000001143f */
[----:B------:R-:W-:Y:S01]  /*63d0*/  IMAD R20, R53, R50, R20 ;  /* 0x0000003235147224 */ /* 0x000fe200078e0214 */
[----:B------:R-:W-:Y:S01]  /*63e0*/  I2IP.S8.S32.SAT R76, R23, R18, RZ ;  /* 0x00000012174c7239 */ /* 0x000fe200000014ff */
[----:B------:R-:W-:Y:S01]  /*63f0*/  IMAD R27, R47, R27, RZ ;  /* 0x0000001b2f1b7224 */ /* 0x000fe200078e02ff */
[----:B------:R-:W-:Y:S01]  /*6400*/  SHF.L.U32 R53, R62, 0x8, RZ ;  /* 0x000000083e357819 */ /* 0x000fe200000006ff */
[-C--:B------:R-:W-:Y:S01]  /*6410*/  IMAD R21, R52, R50.reuse, R21 ;  /* 0x0000003234157224 */ /* 0x080fe200078e0215 */
[C---:B------:R-:W-:Y:S01]  /*6420*/  SHF.L.U32 R52, R62.reuse, 0x10, RZ ;  /* 0x000000103e347819 */ /* 0x040fe200000006ff */
[----:B------:R-:W-:Y:S01]  /*6430*/  IMAD R22, R49, R50, R22 ;  /* 0x0000003231167224 */ /* 0x000fe200078e0216 */
[----:B------:R-:W-:Y:S01]  /*6440*/  PRMT R49, R62, 0x8880, RZ ;  /* 0x000088803e317816 */ /* 0x000fe200000000ff */
[----:B------:R-:W-:Y:S01]  /*6450*/  IMAD R24, R47, R28, RZ ;  /* 0x0000001c2f187224 */ /* 0x000fe200078e02ff */
[----:B------:R-:W-:Y:S01]  /*6460*/  I2IP.S8.S32.SAT R76, R17, R16, R76 ;  /* 0x00000010114c7239 */ /* 0x000fe2000000144c */
[----:B------:R-:W-:Y:S01]  /*6470*/  IMAD R27, R51, R50, R27 ;  /* 0x00000032331b7224 */ /* 0x000fe200078e021b */
[----:B------:R-:W-:Y:S01]  /*6480*/  SHF.R.S32.HI R51, RZ, 0x18, R52 ;  /* 0x00000018ff337819 */ /* 0x000fe20000011434 */
[C---:B------:R-:W-:Y:S01]  /*6490*/  IMAD R25, R47.reuse, R29, RZ ;  /* 0x0000001d2f197224 */ /* 0x040fe200078e02ff */
[----:B------:R-:W-:Y:S01]  /*64a0*/  SHF.R.S32.HI R53, RZ, 0x18, R53 ;  /* 0x00000018ff357819 */ /* 0x000fe20000011435 */
[----:B------:R-:W-:Y:S01]  /*64b0*/  IMAD R26, R47, R30, RZ ;  /* 0x0000001e2f1a7224 */ /* 0x000fe200078e02ff */
[----:B------:R-:W-:Y:S01]  /*64c0*/  I2IP.S8.S32.SAT R77, R27, R22, RZ ;  /* 0x000000161b4d7239 */ /* 0x000fe200000014ff */
[-C--:B------:R-:W-:Y:S01]  /*64d0*/  IMAD R24, R49, R50.reuse, R24 ;  /* 0x0000003231187224 */ /* 0x080fe200078e0218 */
[----:B------:R-:W-:Y:S01]  /*64e0*/  SHF.L.U32 R52, R63, 0x10, RZ ;  /* 0x000000103f347819 */ /* 0x000fe200000006ff */
[----:B------:R-:W-:Y:S01]  /*64f0*/  IMAD R25, R51, R50, R25 ;  /* 0x0000003233197224 */ /* 0x000fe200078e0219 */
[----:B------:R-:W-:Y:S01]  /*6500*/  I2IP.S8.S32.SAT R77, R21, R20, R77 ;  /* 0x00000014154d7239 */ /* 0x000fe2000000144d */
[----:B------:R-:W-:Y:S01]  /*6510*/  IMAD R26, R53, R50, R26 ;  /* 0x00000032351a7224 */ /* 0x000fe200078e021a */
[----:B------:R-:W-:Y:S01]  /*6520*/  SHF.R.S32.HI R49, RZ, 0x18, R62 ;  /* 0x00000018ff317819 */ /* 0x000fe2000001143e */
[----:B------:R-:W-:Y:S01]  /*6530*/  IMAD R31, R47, R31, RZ ;  /* 0x0000001f2f1f7224 */ /* 0x000fe200078e02ff */
[C---:B------:R-:W-:Y:S01]  /*6540*/  PRMT R51, R63.reuse, 0x8880, RZ ;  /* 0x000088803f337816 */ /* 0x040fe200000000ff */
[----:B------:R-:W-:Y:S01]  /*6550*/  IMAD.SHL.U32 R53, R63, 0x100, RZ ;  /* 0x000001003f357824 */ /* 0x000fe200078e00ff */
[----:B------:R-:W-:Y:S01]  /*6560*/  SHF.R.S32.HI R52, RZ, 0x18, R52 ;  /* 0x00000018ff347819 */ /* 0x000fe20000011434 */
[C---:B------:R-:W-:Y:S02]  /*6570*/  IMAD R28, R47.reuse, R32, RZ ;  /* 0x000000202f1c7224 */ /* 0x040fe400078e02ff */
[----:B------:R-:W-:Y:S01]  /*6580*/  IMAD R29, R47, R33, RZ ;  /* 0x000000212f1d7224 */ /* 0x000fe200078e02ff */
[----:B------:R-:W-:Y:S01]  /*6590*/  SHF.R.S32.HI R53, RZ, 0x18, R53 ;  /* 0x00000018ff357819 */ /* 0x000fe20000011435 */
[-C--:B------:R-:W-:Y:S02]  /*65a0*/  IMAD R31, R49, R50.reuse, R31 ;  /* 0x00000032311f7224 */ /* 0x080fe400078e021f */
[----:B------:R-:W-:Y:S02]  /*65b0*/  IMAD R28, R51, R50, R28 ;  /* 0x00000032331c7224 */ /* 0x000fe400078e021c */
[----:B------:R-:W-:Y:S01]  /*65c0*/  IMAD R30, R47, R34, RZ ;  /* 0x000000222f1e7224 */ /* 0x000fe200078e02ff */
[----:B------:R-:W-:Y:S01]  /*65d0*/  I2IP.S8.S32.SAT R55, R31, R26, RZ ;  /* 0x0000001a1f377239 */ /* 0x000fe200000014ff */
[----:B------:R-:W-:Y:S02]  /*65e0*/  IMAD R29, R52, R50, R29 ;  /* 0x00000032341d7224 */ /* 0x000fe400078e021d */
[----:B------:R-:W-:Y:S01]  /*65f0*/  IMAD R35, R47, R35, RZ ;  /* 0x000000232f237224 */ /* 0x000fe200078e02ff */
[----:B------:R-:W-:Y:S01]  /*6600*/  I2IP.S8.S32.SAT R78, R25, R24, R55 ;  /* 0x00000018194e7239 */ /* 0x000fe20000001437 */
[-C--:B------:R-:W-:Y:S01]  /*6610*/  IMAD R30, R53, R50.reuse, R30 ;  /* 0x00000032351e7224 */ /* 0x080fe200078e021e */
[----:B------:R-:W-:Y:S01]  /*6620*/  LEA R55, R100, UR49, 0x3 ;  /* 0x0000003164377c11 */ /* 0x000fe2000f8e18ff */
[----:B------:R-:W-:Y:S05]  /*6630*/  IMAD R35, R54, R50, R35 ;  /* 0x0000003236237224 */ /* 0x000fea00078e0223 */
[----:B------:R-:W-:Y:S04]  /*6640*/  I2IP.S8.S32.SAT R73, R35, R30, RZ ;  /* 0x0000001e23497239 */ /* 0x000fe800000014ff */
[----:B------:R-:W-:Y:S05]  /*6650*/  I2IP.S8.S32.SAT R79, R29, R28, R73 ;  /* 0x0000001c1d4f7239 */ /* 0x000fea0000001449 */
[----:B------:R1:W-:Y:S01]  /*6660*/  STS.128 [R109+0x4210], R76 ;  /* 0x0042104c6d007388 */ /* 0x0003e20000000c00 */
[----:B------:R-:W-:Y:S01]  /*6670*/  @!PT LDS RZ, [RZ] ;  /* 0x00000000fffff984 */ /* 0x000fe20000000800 */
[----:B------:R-:W-:Y:S01]  /*6680*/  @!PT LDS RZ, [RZ] ;  /* 0x00000000fffff984 */ /* 0x000fe20000000800 */
[----:B------:R-:W-:Y:S01]  /*6690*/  @!PT LDS RZ, [RZ] ;  /* 0x00000000fffff984 */ /* 0x000fe20000000800 */
[----:B------:R-:W-:Y:S01]  /*66a0*/  @!PT LDS RZ, [RZ] ;  /* 0x00000000fffff984 */ /* 0x000fe20000000800 */
[----:B------:R2:W-:Y:S07]  /*66b0*/  MEMBAR.ALL.CTA ;  /* 0x0000000000007992 */ /* 0x0005ee0000008000 */
[----:B--2---:R-:W2:Y:S02]  /*66c0*/  FENCE.VIEW.ASYNC.S ;  /* 0x00000000000073c6 */ /* 0x004ea40000000000 */
[----:B--2---:R-:W-:Y:S06]  /*66d0*/  BAR.SYNC.DEFER_BLOCKING 0x1, 0x80 ;  /* 0x0042000000007b1d */ /* 0x004fec0000010000 */
[----:B------:R-:W-:Y:S05]  /*66e0*/  @P0 BRA `(.L_x_100) ;  /* 0x0000000000280947 */ /* 0x000fea0003800000 */
[----:B------:R-:W-:Y:S02]  /*66f0*/  UIADD3 UR4, UPT, UPT, UR49, 0x4200, URZ ;  /* 0x0000420031047890 */ /* 0x000fe4000fffe0ff */
[----:B------:R-:W-:Y:S01]  /*6700*/  UIADD3 UR6, UP0, UPT, UR52, 0x680, URZ ;  /* 0x0000068034067890 */ /* 0x000fe2000ff1e0ff */
[----:B------:R-:W-:Y:S03]  /*6710*/  UMOV UR43, UR36 ;  /* 0x00000024002b7c82 */ /* 0x000fe60008000000 */
[----:B------:R-:W-:Y:S01]  /*6720*/  MOV R104, UR4 ;  /* 0x0000000400687c02 */ /* 0x000fe20008000f00 */
[----:B------:R-:W-:Y:S03]  /*6730*/  UIADD3.X UR7, UPT, UPT, URZ, UR53, URZ, UP0, !UPT ;  /* 0x00000035ff077290 */ /* 0x000fe600087fe4ff */
[----:B------:R-:W-:Y:S11]  /*6740*/  R2UR UR40, R104 ;  /* 0x00000000682872ca */ /* 0x000ff600000e0000 */
[----:B------:R-:W-:Y:S02]  /*6750*/  @!UPT UIADD3 URZ, UPT, UPT, URZ, URZ, URZ ;  /* 0x000000fffffff290 */ /* 0x000fe4000fffe0ff */
[----:B------:R2:W-:Y:S01]  /*6760*/  UTMASTG.3D [UR40], [UR6] ;  /* 0x00000028060073b5 */ /* 0x0005e20008010000 */
[----:B------:R0:W-:Y:S01]  /*6770*/  UTMACMDFLUSH ;  /* 0x00000000000079b7 */ /* 0x0001e20000000000 */
[----:B--2---:R-:W-:Y:S04]  /*6780*/  DEPBAR.LE SB0, 0x1 ;  /* 0x000080400000791a */ /* 0x004fe80000000000 */
.L_x_100:
[----:B------:R-:W-:Y:S05]  /*6790*/  BSYNC.RECONVERGENT B0 ;  /* 0x0000000000007941 */ /* 0x000fea0003800200 */
.L_x_99:
[----:B------:R-:W-:Y:S06]  /*67a0*/  BAR.SYNC.DEFER_BLOCKING 0x1, 0x80 ;  /* 0x0042000000007b1d */ /* 0x000fec0000010000 */
[----:B------:R-:W2:Y:S01]  /*67b0*/  @P6 SYNCS.PHASECHK.TRANS64.TRYWAIT P0, [R55+URZ+0x50], R74 ;  /* 0x0000504a370065a7 */ /* 0x000ea200080011ff */
[----:B------:R-:W-:Y:S01]  /*67c0*/  BSSY B1, `(.L_x_101) ;  /* 0x000001f000017945 */ /* 0x000fe20003800000 */
[----:B--2---:R-:W-:Y:S03]  /*67d0*/  @P6 SEL R64, RZ, 0x1, !P0 ;  /* 0x00000001ff406807 */ /* 0x004fe60004000000 */
[----:B------:R-:W-:Y:S05]  /*67e0*/  @!P6 BRA `(.L_x_102) ;  /* 0x000000000070e947 */ /* 0x000fea0003800000 */
[----:B------:R-:W-:Y:S01]  /*67f0*/  ISETP.NE.AND P1, PT, R65, RZ, PT ;  /* 0x000000ff4100720c */ /* 0x000fe20003f25270 */
[----:B------:R-:W-:Y:S01]  /*6800*/  BSSY B0, `(.L_x_103) ;  /* 0x0000008000007945 */ /* 0x000fe20003800000 */
[----:B------:R-:W-:Y:S11]  /*6810*/  ISETP.NE.AND P0, PT, R64, RZ, PT ;  /* 0x000000ff4000720c */ /* 0x000ff60003f05270 */
[----:B------:R-:W-:Y:S04]  /*6820*/  @P1 IMAD R3, R100, 0x1000, R67 ;  /* 0x0000100064031824 */ /* 0x000fe800078e0243 */
[----:B------:R-:W-:Y:S01]  /*6830*/  @P1 IMAD.IADD R2, R66, 0x1, R3 ;  /* 0x0000000142021824 */ /* 0x000fe200078e0203 */
[----:B------:R-:W-:Y:S06]  /*6840*/  @P0 BRA `(.L_x_104) ;  /* 0x00000000000c0947 */ /* 0x000fec0003800000 */
[----:B------:R-:W-:Y:S04]  /*6850*/  SHF.L.U32 R0, R99, 0x1f, RZ ;  /* 0x0000001f63007819 */ /* 0x000fe800000006ff */
[----:B------:R-:W2:Y:S02]  /*6860*/  SYNCS.PHASECHK.TRANS64.TRYWAIT P0, [R55+URZ+0x50], R0 ;  /* 0x00005000370075a7 */ /* 0x000ea400080011ff */
[----:B--2---:R-:W-:Y:S05]  /*6870*/  @!P0 BRA `(.L_x_105) ;  /* 0x0000003000ec8947 */ /* 0x004fea0003800000 */
.L_x_104:
[----:B------:R-:W-:Y:S05]  /*6880*/  BSYNC B0 ;  /* 0x0000000000007941 */ /* 0x000fea0003800000 */
.L_x_103:
[----:B------:R-:W-:Y:S01]  /*6890*/  ISETP.NE.AND P0, PT, R65, RZ, PT ;  /* 0x000000ff4100720c */ /* 0x000fe20003f05270 */
[----:B--2---:R-:W-:Y:S02]  /*68a0*/  VIADD R55, R55, 0x70 ;  /* 0x0000007037377836 */ /* 0x004fe40000000000 */
[----:B------:R-:W-:Y:S02]  /*68b0*/  IMAD.U32 R0, RZ, RZ, UR37 ;  /* 0x00000025ff007e24 */ /* 0x000fe4000f8e00ff */
[----:B------:R-:W-:Y:S03]  /*68c0*/  VIADD R100, R100, 0x1 ;  /* 0x0000000164647836 */ /* 0x000fe60000000000 */
[----:B------:R-:W-:Y:S05]  /*68d0*/  PRMT R0, R0, 0x654, R55 ;  /* 0x0000065400007816 */ /* 0x000fea0000000037 */
[----:B------:R2:W3:Y:S04]  /*68e0*/  @P0 LDS.128 R56, [R3+0x200] ;  /* 0x0002000003380984 */ /* 0x0004e80000000c00 */
[----:B------:R2:W4:Y:S01]  /*68f0*/  @P0 LDS.128 R60, [R2+0x210] ;  /* 0x00021000023c0984 */ /* 0x0005220000000c00 */
        /* <DEDUP_REMOVED lines=10> */
[----:B--23--:R-:W-:Y:S02]  /*69a0*/  LOP3.LUT R99, R99, R0, RZ, 0x3c, !PT ;  /* 0x0000000063637212 */ /* 0x00cfe400078e3cff */
.L_x_102:
[----:B------:R-:W-:Y:S05]  /*69b0*/  BSYNC B1 ;  /* 0x0000000000017941 */ /* 0x000fea0003800000 */
.L_x_101:
[----:B------:R-:W-:Y:S05]  /*69c0*/  VIADD R3, R48, 0x40 ;  /* 0x0000004030037836 */ /* 0x000fea0000000000 */
[----:B------:R-:W-:Y:S04]  /*69d0*/  SHF.R.U32.HI R3, RZ, 0x15, R3 ;  /* 0x00000015ff037819 */ /* 0x000fe80000011603 */
[----:B------:R-:W-:Y:S11]  /*69e0*/  LOP3.LUT P0, RZ, R3, 0x3, R96, 0x48, !PT ;  /* 0x0000000303ff7812 */ /* 0x000ff60007804860 */
[----:B------:R-:W-:Y:S02]  /*69f0*/  @!UPT UIADD3 URZ, UPT, UPT, URZ, URZ, URZ ;  /* 0x000000fffffff290 */ /* 0x000fe4000fffe0ff */
[----:B------:R-:W-:Y:S05]  /*6a00*/  @!P0 BRA `(.L_x_106) ;  /* 0x0000000000408947 */ /* 0x000fea0003800000 */
[----:B------:R-:W2:Y:S01]  /*6a10*/  LDCU.64 UR8, c[0x4][0x78] ;  /* 0x01000f00ff0877ac */ /* 0x000ea20008000a00 */
[----:B------:R-:W-:Y:S01]  /*6a20*/  MOV R3, 0x0 ;  /* 0x0000000000037802 */ /* 0x000fe20000000f00 */
[----:B------:R-:W-:Y:S02]  /*6a30*/  HFMA2 R12, -RZ, RZ, 0, 5.9604644775390625e-08 ;  /* 0x00000001ff0c7431 */ /* 0x000fe400000001ff */
[----:B------:R-:W-:Y:S02]  /*6a40*/  IMAD.MOV.U32 R8, RZ, RZ, 0x192 ;  /* 0x00000192ff087424 */ /* 0x000fe400078e00ff */
[----:B------:R-:W-:Y:S01]  /*6a50*/  IMAD.MOV.U32 R13, RZ, RZ, RZ ;  /* 0x000000ffff0d7224 */ /* 0x000fe200078e00ff */
[----:B------:R-:W3:Y:S01]  /*6a60*/  LDCU.64 UR6, c[0x4][0x80] ;  /* 0x01001000ff0677ac */ /* 0x000ee20008000a00 */
[----:B------:R-:W1:Y:S01]  /*6a70*/  LDC.64 R2, c[0x4][R3] ;  /* 0x0100000003027b82 */ /* 0x000e620000000a00 */
[----:B------:R-:W5:Y:S01]  /*6a80*/  LDCU.64 UR4, c[0x4][0x18] ;  /* 0x01000300ff0477ac */ /* 0x000f620008000a00 */
[----:B--2---:R-:W-:Y:S01]  /*6a90*/  MOV R5, UR9 ;  /* 0x0000000900057c02 */ /* 0x004fe20008000f00 */
[----:B------:R-:W-:Y:S01]  /*6aa0*/  IMAD.U32 R4, RZ, RZ, UR8 ;  /* 0x00000008ff047e24 */ /* 0x000fe2000f8e00ff */
[----:B---3--:R-:W-:Y:S01]  /*6ab0*/  MOV R7, UR7 ;  /* 0x0000000700077c02 */ /* 0x008fe20008000f00 */
[----:B------:R-:W-:Y:S01]  /*6ac0*/  IMAD.U32 R6, RZ, RZ, UR6 ;  /* 0x00000006ff067e24 */ /* 0x000fe2000f8e00ff */
[----:B-----5:R-:W-:Y:S01]  /*6ad0*/  MOV R11, UR5 ;  /* 0x00000005000b7c02 */ /* 0x020fe20008000f00 */
[----:B------:R-:W-:Y:S02]  /*6ae0*/  IMAD.U32 R10, RZ, RZ, UR4 ;  /* 0x00000004ff0a7e24 */ /* 0x000fe4000f8e00ff */
[----:B------:R-:W-:Y:S07]  /*6af0*/  LEPC R20, `(.L_x_106) ;  /* 0x000000001014794e */ /* 0x000fee0000000000 */
[----:B-1--4-:R-:W-:Y:S05]  /*6b00*/  CALL.ABS.NOINC R2 ;  /* 0x0000000002007343 */ /* 0x012fea0003c00000 */
.L_x_106:
[----:B------:R-:W-:Y:S01]  /*6b10*/  SHF.L.U32 R51, R56, 0x10, RZ ;  /* 0x0000001038337819 */ /* 0x000fe200000006ff */
[----:B------:R-:W-:Y:S05]  /*6b20*/  WARPSYNC.ALL ;  /* 0x0000000000007948 */ /* 0x000fea0003800000 */
[----:B------:R-:W-:Y:S01]  /*6b30*/  R2UR UR4, R48 ;  /* 0x00000000300472ca */ /* 0x000fe200000e0000 */
[----:B------:R-:W-:Y:S01]  /*6b40*/  BSSY.RECONVERGENT B0, `(.L_x_107) ;  /* 0x0000099000007945 */ /* 0x000fe20003800200 */
[C---:B------:R-:W-:Y:S02]  /*6b50*/  PRMT R49, R56.reuse, 0x8880, RZ ;  /* 0x0000888038317816 */ /* 0x040fe400000000ff */
[----:B------:R-:W-:Y:S02]  /*6b60*/  SHF.R.S32.HI R51, RZ, 0x18, R51 ;  /* 0x00000018ff337819 */ /* 0x000fe40000011433 */
[----:B------:R-:W-:Y:S02]  /*6b70*/  SHF.L.U32 R52, R56, 0x8, RZ ;  /* 0x0000000838347819 */ /* 0x000fe400000006ff */
[----:B------:R-:W-:Y:S02]  /*6b80*/  SHF.L.U32 R53, R57, 0x8, RZ ;  /* 0x0000000839357819 */ /* 0x000fe400000006ff */
[----:B------:R-:W-:Y:S02]  /*6b90*/  SHF.R.S32.HI R54, RZ, 0x18, R58 ;  /* 0x00000018ff367819 */ /* 0x000fe4000001143a */
[----:B------:R-:W-:Y:S01]  /*6ba0*/  SHF.R.S32.HI R53, RZ, 0x18, R53 ;  /* 0x00000018ff357819 */ /* 0x000fe20000011435 */
[----:B------:R-:W-:Y:S01]  /*6bb0*/  LDTM.16dp32bit_t0_t15.x32 R4, tmem[UR4+0x40] ;  /* 0x00004004000479ee */ /* 0x000fe20008a80000 */
[----:B------:R-:W2:Y:S01]  /*6bc0*/  LDTM.16dp32bit_t16_t31.x32 R4, tmem[UR4+0x60] ;  /* 0x00006004000479ee */ /* 0x000ea20008aa0000 */
[----:B----4-:R-:W-:Y:S02]  /*6bd0*/  SHF.L.U32 R55, R62, 0x8, RZ ;  /* 0x000000083e377819 */ /* 0x010fe400000006ff */
[----:B------:R-:W-:Y:S02]  /*6be0*/  ISETP.NE.AND P0, PT, R105, RZ, PT ;  /* 0x000000ff6900720c */ /* 0x000fe40003f05270 */
[----:B------:R-:W-:Y:S02]  /*6bf0*/  SHF.R.S32.HI R55, RZ, 0x18, R55 ;  /* 0x00000018ff377819 */ /* 0x000fe40000011437 */
[----:B------:R-:W-:Y:S01]  /*6c00*/  ISETP.NE.AND P6, PT, R72, RZ, PT ;  /* 0x000000ff4800720c */ /* 0x000fe20003fc5270 */
[C---:B--2---:R-:W-:Y:S02]  /*6c10*/  IMAD R0, R47.reuse, R4, RZ ;  /* 0x000000042f007224 */ /* 0x044fe400078e02ff */
        /* <DEDUP_REMOVED lines=12> */
[C---:B------:R-:W-:Y:S01]  /*6ce0*/  IMAD R4, R47.reuse, R8, RZ ;  /* 0x000000082f047224 */ /* 0x040fe200078e02ff */
[----:B------:R-:W-:Y:S01]  /*6cf0*/  SHF.L.U32 R52, R58, 0x10, RZ ;  /* 0x000000103a347819 */ /* 0x000fe200000006ff */
[----:B------:R-:W-:Y:S01]  /*6d00*/  IMAD R5, R47, R9, RZ ;  /* 0x000000092f057224 */ /* 0x000fe200078e02ff */
[----:B-1----:R-:W-:Y:S01]  /*6d10*/  I2IP.S8.S32.SAT R69, R7, R3, RZ ;  /* 0x0000000307457239 */ /* 0x002fe200000014ff */
[----:B------:R-:W-:Y:S01]  /*6d20*/  IMAD R6, R47, R10, RZ ;  /* 0x0000000a2f067224 */ /* 0x000fe200078e02ff */
[----:B------:R-:W-:Y:S01]  /*6d30*/  SHF.R.S32.HI R52, RZ, 0x18, R52 ;  /* 0x00000018ff347819 */ /* 0x000fe20000011434 */
[----:B------:R-:W-:Y:S01]  /*6d40*/  IMAD R4, R49, R50, R4 ;  /* 0x0000003231047224 */ /* 0x000fe200078e0204 */
[----:B------:R-:W-:Y:S01]  /*6d50*/  I2IP.S8.S32.SAT R68, R2, R0, R69 ;  /* 0x0000000002447239 */ /* 0x000fe20000001445 */
[-C--:B------:R-:W-:Y:S01]  /*6d60*/  IMAD R5, R51, R50.reuse, R5 ;  /* 0x0000003233057224 */ /* 0x080fe200078e0205 */
[----:B------:R-:W-:Y:S01]  /*6d70*/  SHF.R.S32.HI R49, RZ, 0x18, R57 ;  /* 0x00000018ff317819 */ /* 0x000fe20000011439 */
[----:B------:R-:W-:Y:S01]  /*6d80*/  IMAD R11, R47, R11, RZ ;  /* 0x0000000b2f0b7224 */ /* 0x000fe200078e02ff */
[C---:B------:R-:W-:Y:S01]  /*6d90*/  PRMT R51, R58.reuse, 0x8880, RZ ;  /* 0x000088803a337816 */ /* 0x040fe200000000ff */
[----:B------:R-:W-:Y:S01]  /*6da0*/  IMAD R6, R53, R50, R6 ;  /* 0x0000003235067224 */ /* 0x000fe200078e0206 */
[----:B------:R-:W-:Y:S01]  /*6db0*/  SHF.L.U32 R53, R58, 0x8, RZ ;  /* 0x000000083a357819 */ /* 0x000fe200000006ff */
[C---:B------:R-:W-:Y:S02]  /*6dc0*/  IMAD R8, R47.reuse, R12, RZ ;  /* 0x0000000c2f087224 */ /* 0x040fe400078e02ff */
[----:B------:R-:W-:Y:S01]  /*6dd0*/  IMAD R9, R47, R13, RZ ;  /* 0x0000000d2f097224 */ /* 0x000fe200078e02ff */
[----:B------:R-:W-:Y:S01]  /*6de0*/  SHF.R.S32.HI R53, RZ, 0x18, R53 ;  /* 0x00000018ff357819 */ /* 0x000fe20000011435 */
[----:B------:R-:W-:Y:S01]  /*6df0*/  IMAD R11, R49, R50, R11 ;  /* 0x00000032310b7224 */ /* 0x000fe200078e020b */
[----:B------:R-:W-:Y:S01]  /*6e00*/  PRMT R49, R59, 0x8880, RZ ;  /* 0x000088803b317816 */ /* 0x000fe200000000ff */
[----:B------:R-:W-:Y:S02]  /*6e10*/  IMAD R10, R47, R14, RZ ;  /* 0x0000000e2f0a7224 */ /* 0x000fe400078e02ff */
[----:B------:R-:W-:Y:S01]  /*6e20*/  IMAD R8, R51, R50, R8 ;  /* 0x0000003233087224 */ /* 0x000fe200078e0208 */
[----:B------:R-:W-:Y:S01]  /*6e30*/  I2IP.S8.S32.SAT R70, R11, R6, RZ ;  /* 0x000000060b467239 */ /* 0x000fe200000014ff */
[-C--:B------:R-:W-:Y:S01]  /*6e40*/  IMAD R9, R52, R50.reuse, R9 ;  /* 0x0000003234097224 */ /* 0x080fe200078e0209 */
[----:B------:R-:W-:Y:S01]  /*6e50*/  SHF.L.U32 R51, R59, 0x10, RZ ;  /* 0x000000103b337819 */ /* 0x000fe200000006ff */
[----:B------:R-:W-:Y:S01]  /*6e60*/  IMAD R10, R53, R50, R10 ;  /* 0x00000032350a7224 */ /* 0x000fe200078e020a */
[----:B------:R-:W-:Y:S01]  /*6e70*/  I2IP.S8.S32.SAT R69, R5, R4, R70 ;  /* 0x0000000405457239 */ /* 0x000fe20000001446 */
[----:B------:R-:W-:Y:S01]  /*6e80*/  IMAD R15, R47, R15, RZ ;  /* 0x0000000f2f0f7224 */ /* 0x000fe200078e02ff */
[----:B------:R-:W-:Y:S01]  /*6e90*/  SHF.R.S32.HI R51, RZ, 0x18, R51 ;  /* 0x00000018ff337819 */ /* 0x000fe20000011433 */
[----:B------:R-:W-:Y:S01]  /*6ea0*/  IMAD.SHL.U32 R53, R59, 0x100, RZ ;  /* 0x000001003b357824 */ /* 0x000fe200078e00ff */
[----:B------:R-:W-:Y:S01]  /*6eb0*/  SHF.R.S32.HI R52, RZ, 0x18, R59 ;  /* 0x00000018ff347819 */ /* 0x000fe2000001143b */
[C---:B------:R-:W-:Y:S02]  /*6ec0*/  IMAD R12, R47.reuse, R16, RZ ;  /* 0x000000102f0c7224 */ /* 0x040fe400078e02ff */
[----:B------:R-:W-:Y:S01]  /*6ed0*/  IMAD R13, R47, R17, RZ ;  /* 0x000000112f0d7224 */ /* 0x000fe200078e02ff */
[----:B------:R-:W-:Y:S01]  /*6ee0*/  SHF.R.S32.HI R53, RZ, 0x18, R53 ;  /* 0x00000018ff357819 */ /* 0x000fe20000011435 */
[----:B------:R-:W-:Y:S01]  /*6ef0*/  IMAD R15, R54, R50, R15 ;  /* 0x00000032360f7224 */ /* 0x000fe200078e020f */
[----:B------:R-:W-:Y:S01]  /*6f00*/  SHF.L.U32 R54, R61, 0x10, RZ ;  /* 0x000000103d367819 */ /* 0x000fe200000006ff */
[----:B------:R-:W-:Y:S02]  /*6f10*/  IMAD R14, R47, R18, RZ ;  /* 0x000000122f0e7224 */ /* 0x000fe400078e02ff */
[----:B------:R-:W-:Y:S01]  /*6f20*/  IMAD R12, R49, R50, R12 ;  /* 0x00000032310c7224 */ /* 0x000fe200078e020c */
[----:B------:R-:W-:Y:S01]  /*6f30*/  I2IP.S8.S32.SAT R71, R15, R10, RZ ;  /* 0x0000000a0f477239 */ /* 0x000fe200000014ff */
[----:B------:R-:W-:Y:S01]  /*6f40*/  IMAD R19, R47, R19, RZ ;  /* 0x000000132f137224 */ /* 0x000fe200078e02ff */
[----:B------:R-:W-:Y:S01]  /*6f50*/  PRMT R49, R60, 0x8880, RZ ;  /* 0x000088803c317816 */ /* 0x000fe200000000ff */
[----:B------:R-:W-:Y:S01]  /*6f60*/  IMAD R13, R51, R50, R13 ;  /* 0x00000032330d7224 */ /* 0x000fe200078e020d */
[----:B------:R-:W-:Y:S01]  /*6f70*/  I2IP.S8.S32.SAT R70, R9, R8, R71 ;  /* 0x0000000809467239 */ /* 0x000fe20000001447 */
[----:B------:R-:W-:Y:S01]  /*6f80*/  IMAD R16, R47, R20, RZ ;  /* 0x000000142f107224 */ /* 0x000fe200078e02ff */
[----:B------:R-:W-:Y:S01]  /*6f90*/  SHF.R.S32.HI R54, RZ, 0x18, R54 ;  /* 0x00000018ff367819 */ /* 0x000fe20000011436 */
[-C--:B------:R-:W-:Y:S01]  /*6fa0*/  IMAD R14, R53, R50.reuse, R14 ;  /* 0x00000032350e7224 */ /* 0x080fe200078e020e */
[----:B------:R-:W-:Y:S01]  /*6fb0*/  PRMT R53, R61, 0x8880, RZ ;  /* 0x000088803d357816 */ /* 0x000fe200000000ff */
[-C--:B------:R-:W-:Y:S01]  /*6fc0*/  IMAD R19, R52, R50.reuse, R19 ;  /* 0x0000003234137224 */ /* 0x080fe200078e0213 */
[----:B------:R-:W-:Y:S01]  /*6fd0*/  SHF.R.S32.HI R52, RZ, 0x18, R60 ;  /* 0x00000018ff347819 */ /* 0x000fe2000001143c */
[----:B------:R-:W-:Y:S01]  /*6fe0*/  IMAD R16, R49, R50, R16 ;  /* 0x0000003231107224 */ /* 0x000fe200078e0210 */
[C---:B------:R-:W-:Y:S01]  /*6ff0*/  SHF.L.U32 R49, R60.reuse, 0x10, RZ ;  /* 0x000000103c317819 */ /* 0x040fe200000006ff */
[C---:B------:R-:W-:Y:S01]  /*7000*/  IMAD R17, R47.reuse, R21, RZ ;  /* 0x000000152f117224 */ /* 0x040fe200078e02ff */
[----:B------:R-:W-:Y:S01]  /*7010*/  SHF.L.U32 R51, R60, 0x8, RZ ;  /* 0x000000083c337819 */ /* 0x000fe200000006ff */
[C---:B------:R-:W-:Y:S01]  /*7020*/  IMAD R18, R47.reuse, R22, RZ ;  /* 0x000000162f127224 */ /* 0x040fe200078e02ff */
[----:B------:R-:W-:Y:S01]  /*7030*/  SHF.R.S32.HI R49, RZ, 0x18, R49 ;  /* 0x00000018ff317819 */ /* 0x000fe20000011431 */
[C---:B------:R-:W-:Y:S01]  /*7040*/  IMAD R23, R47.reuse, R23, RZ ;  /* 0x000000172f177224 */ /* 0x040fe200078e02ff */
[----:B------:R-:W-:Y:S01]  /*7050*/  SHF.R.S32.HI R51, RZ, 0x18, R51 ;  /* 0x00000018ff337819 */ /* 0x000fe20000011433 */
[----:B------:R-:W-:Y:S01]  /*7060*/  IMAD R20, R47, R24, RZ ;  /* 0x000000182f147224 */ /* 0x000fe200078e02ff */
[----:B------:R-:W-:Y:S01]  /*7070*/  I2IP.S8.S32.SAT R71, R19, R14, RZ ;  /* 0x0000000e13477239 */ /* 0x000fe200000014ff */
[----:B------:R-:W-:Y:S02]  /*7080*/  IMAD R17, R49, R50, R17 ;  /* 0x0000003231117224 */ /* 0x000fe400078e0211 */
[----:B------:R-:W-:Y:S01]  /*7090*/  IMAD.SHL.U32 R49, R61, 0x100, RZ ;  /* 0x000001003d317824 */ /* 0x000fe200078e00ff */
[----:B------:R-:W-:Y:S01]  /*70a0*/  I2IP.S8.S32.SAT R71, R13, R12, R71 ;  /* 0x0000000c0d477239 */ /* 0x000fe20000001447 */
[-C--:B------:R-:W-:Y:S01]  /*70b0*/  IMAD R18, R51, R50.reuse, R18 ;  /* 0x0000003233127224 */ /* 0x080fe200078e0212 */
[----:B------:R-:W-:Y:S01]  /*70c0*/  SHF.R.S32.HI R51, RZ, 0x18, R61 ;  /* 0x00000018ff337819 */ /* 0x000fe2000001143d */
[C---:B------:R-:W-:Y:S01]  /*70d0*/  IMAD R21, R47.reuse, R25, RZ ;  /* 0x000000192f157224 */ /* 0x040fe200078e02ff */
[----:B------:R-:W-:Y:S01]  /*70e0*/  SHF.R.S32.HI R49, RZ, 0x18, R49 ;  /* 0x00000018ff317819 */ /* 0x000fe20000011431 */
[----:B------:R-:W-:Y:S01]  /*70f0*/  IMAD R23, R52, R50, R23 ;  /* 0x0000003234177224 */ /* 0x000fe200078e0217 */
[----:B------:R1:W-:Y:S01]  /*7100*/  STS.128 [R95+UR49+0x5200], R68 ;  /* 0x005200445f007988 */ /* 0x0003e20008000c31 */
[----:B------:R-:W-:Y:S01]  /*7110*/  IMAD R22, R47, R26, RZ ;  /* 0x0000001a2f167224 */ /* 0x000fe200078e02ff */
[C---:B------:R-:W-:Y:S01]  /*7120*/  SHF.L.U32 R52, R62.reuse, 0x10, RZ ;  /* 0x000000103e347819 */ /* 0x040fe200000006ff */
        /* <DEDUP_REMOVED lines=9> */
[----:B------:R-:W-:Y:S01]  /*71c0*/  SHF.R.S32.HI R49, RZ, 0x18, R62 ;  /* 0x00000018ff317819 */ /* 0x000fe2000001143e */
[----:B------:R-:W-:Y:S01]  /*71d0*/  IMAD R25, R47, R29, RZ ;  /* 0x0000001d2f197224 */ /* 0x000fe200078e02ff */
[----:B------:R-:W-:Y:S01]  /*71e0*/  SHF.R.S32.HI R54, RZ, 0x18, R63 ;  /* 0x00000018ff367819 */ /* 0x000fe2000001143f */
[-C--:B------:R-:W-:Y:S01]  /*71f0*/  IMAD R27, R51, R50.reuse, R27 ;  /* 0x00000032331b7224 */ /* 0x080fe200078e021b */
[----:B------:R-:W-:Y:S01]  /*7200*/  PRMT R51, R63, 0x8880, RZ ;  /* 0x000088803f337816 */ /* 0x000fe200000000ff */
[----:B------:R-:W-:Y:S01]  /*7210*/  IMAD R24, R53, R50, R24 ;  /* 0x0000003235187224 */ /* 0x000fe200078e0218 */
[----:B------:R-:W-:Y:S01]  /*7220*/  SHF.L.U32 R53, R63, 0x8, RZ ;  /* 0x000000083f357819 */ /* 0x000fe200000006ff */
[----:B------:R-:W-:Y:S01]  /*7230*/  IMAD R26, R47, R30, RZ ;  /* 0x0000001e2f1a7224 */ /* 0x000fe200078e02ff */
[----:B------:R-:W-:Y:S01]  /*7240*/  I2IP.S8.S32.SAT R73, R27, R22, RZ ;  /* 0x000000161b497239 */ /* 0x000fe200000014ff */
[----:B------:R-:W-:Y:S01]  /*7250*/  IMAD R25, R52, R50, R25 ;  /* 0x0000003234197224 */ /* 0x000fe200078e0219 */
[----:B------:R-:W-:Y:S01]  /*7260*/  SHF.L.U32 R52, R63, 0x10, RZ ;  /* 0x000000103f347819 */ /* 0x000fe200000006ff */
[C---:B------:R-:W-:Y:S01]  /*7270*/  IMAD R31, R47.reuse, R31, RZ ;  /* 0x0000001f2f1f7224 */ /* 0x040fe200078e02ff */
[----:B------:R-:W-:Y:S01]  /*7280*/  SHF.R.S32.HI R53, RZ, 0x18, R53 ;  /* 0x00000018ff357819 */ /* 0x000fe20000011435 */
[----:B------:R-:W-:Y:S01]  /*7290*/  IMAD R28, R47, R32, RZ ;  /* 0x000000202f1c7224 */ /* 0x000fe200078e02ff */
[----:B------:R-:W-:Y:S01]  /*72a0*/  SHF.R.S32.HI R52, RZ, 0x18, R52 ;  /* 0x00000018ff347819 */ /* 0x000fe20000011434 */
[----:B------:R-:W-:Y:S01]  /*72b0*/  IMAD R26, R55, R50, R26 ;  /* 0x00000032371a7224 */ /* 0x000fe200078e021a */
[----:B------:R-:W-:Y:S01]  /*72c0*/  I2IP.S8.S32.SAT R77, R21, R20, R73 ;  /* 0x00000014154d7239 */ /* 0x000fe20000001449 */
[----:B------:R-:W-:Y:S01]  /*72d0*/  IMAD R29, R47, R33, RZ ;  /* 0x000000212f1d7224 */ /* 0x000fe200078e02ff */
[----:B------:R-:W-:Y:S01]  /*72e0*/  LEA R73, R100, UR49, 0x3 ;  /* 0x0000003164497c11 */ /* 0x000fe2000f8e18ff */
        /* <DEDUP_REMOVED lines=8> */
[----:B------:R-:W-:Y:S01]  /*7370*/  @P6 SHF.L.U32 R74, R99, 0x1f, RZ ;  /* 0x0000001f634a6819 */ /* 0x000fe200000006ff */
        /* <DEDUP_REMOVED lines=12> */
[----:B------:R-:W-:Y:S02]  /*7440*/  UIADD3 UR8, UP0, UPT, UR52, 0x680, URZ ;  /* 0x0000068034087890 */ /* 0x000fe4000ff1e0ff */
[----:B------:R-:W-:Y:S02]  /*7450*/  UIADD3 UR5, UPT, UPT, UR41, 0x40, URZ ;  /* 0x0000004029057890 */ /* 0x000fe4000fffe0ff */
[----:B------:R-:W-:Y:S02]  /*7460*/  UIADD3 UR4, UPT, UPT, UR49, 0x5200, URZ ;  /* 0x0000520031047890 */ /* 0x000fe4000fffe0ff */
[----:B------:R-:W-:Y:S01]  /*7470*/  UIADD3.X UR9, UPT, UPT, URZ, UR53, URZ, UP0, !UPT ;  /* 0x00000035ff097290 */ /* 0x000fe200087fe4ff */
[----:B------:R-:W-:Y:S01]  /*7480*/  UMOV UR6, UR42 ;  /* 0x0000002a00067c82 */ /* 0x000fe20008000000 */
[----:B------:R-:W-:Y:S07]  /*7490*/  UMOV UR7, UR36 ;  /* 0x0000002400077c82 */ /* 0x000fee0008000000 */
[----:B------:R2:W-:Y:S01]  /*74a0*/  UTMASTG.3D [UR4], [UR8] ;  /* 0x00000004080073b5 */ /* 0x0005e20008010000 */
[----:B------:R0:W-:Y:S01]  /*74b0*/  UTMACMDFLUSH ;  /* 0x00000000000079b7 */ /* 0x0001e20000000000 */
[----:B--2---:R-:W-:Y:S04]  /*74c0*/  DEPBAR.LE SB0, 0x1 ;  /* 0x000080400000791a */ /* 0x004fe80000000000 */
.L_x_108:
[----:B------:R-:W-:Y:S05]  /*74d0*/  BSYNC.RECONVERGENT B0 ;  /* 0x0000000000007941 */ /* 0x000fea0003800200 */
.L_x_107:
        /* <DEDUP_REMOVED lines=14> */
.L_x_112:
[----:B------:R-:W-:Y:S05]  /*75c0*/  BSYNC B0 ;  /* 0x0000000000007941 */ /* 0x000fea0003800000 */
.L_x_111:
        /* <DEDUP_REMOVED lines=18> */
.L_x_110:
[----:B------:R-:W-:Y:S05]  /*76f0*/  BSYNC B1 ;  /* 0x0000000000017941 */ /* 0x000fea0003800000 */
.L_x_109:
        /* <DEDUP_REMOVED lines=21> */
.L_x_114:
        /* <DEDUP_REMOVED lines=8> */
[----:B------:R-:W-:Y:S02]  /*78d0*/  ISETP.NE.AND P6, PT, R72, RZ, PT ;  /* 0x000000ff4800720c */ /* 0x000fe40003fc5270 */
[----:B------:R-:W-:Y:S01]  /*78e0*/  SHF.R.S32.HI R53, RZ, 0x18, R53 ;  /* 0x00000018ff357819 */ /* 0x000fe20000011435 */
[----:B------:R-:W-:Y:S01]  /*78f0*/  LDTM.16dp32bit_t0_t15.x32 R4, tmem[UR4+0x80] ;  /* 0x00008004000479ee */ /* 0x000fe20008a80000 */
[----:B------:R-:W2:Y:S01]  /*7900*/  LDTM.16dp32bit_t16_t31.x32 R4, tmem[UR4+0xa0] ;  /* 0x0000a004000479ee */ /* 0x000ea20008aa0000 */
[----:B------:R-:W-:Y:S02]  /*7910*/  SHF.R.S32.HI R54, RZ, 0x18, R58 ;  /* 0x00000018ff367819 */ /* 0x000fe4000001143a */
[----:B----4-:R-:W-:Y:S02]  /*7920*/  SHF.L.U32 R55, R62, 0x8, RZ ;  /* 0x000000083e377819 */ /* 0x010fe400000006ff */
[----:B------:R-:W-:Y:S02]  /*7930*/  ISETP.NE.AND P0, PT, R105, RZ, PT ;  /* 0x000000ff6900720c */ /* 0x000fe40003f05270 */
[----:B------:R-:W-:Y:S01]  /*7940*/  SHF.R.S32.HI R55, RZ, 0x18, R55 ;  /* 0x00000018ff377819 */ /* 0x000fe20000011437 */
        /* <DEDUP_REMOVED lines=132> */
[----:B------:R-:W-:Y:S02]  /*8190*/  UIADD3 UR8, UP0, UPT, UR52, 0x680, URZ ;  /* 0x0000068034087890 */ /* 0x000fe4000ff1e0ff */
[----:B------:R-:W-:Y:S02]  /*81a0*/  UIADD3 UR5, UPT, UPT, UR41, 0x80, URZ ;  /* 0x0000008029057890 */ /* 0x000fe4000fffe0ff */
[----:B------:R-:W-:Y:S01]  /*81b0*/  MOV R104, UR10 ;  /* 0x0000000a00687c02 */ /* 0x000fe20008000f00 */
[----:B------:R-:W-:Y:S01]  /*81c0*/  UIADD3.X UR9, UPT, UPT, URZ, UR53, URZ, UP0, !UPT ;  /* 0x00000035ff097290 */ /* 0x000fe200087fe4ff */
[----:B------:R-:W-:Y:S02]  /*81d0*/  UMOV UR6, UR42 ;  /* 0x0000002a00067c82 */ /* 0x000fe40008000000 */
[----:B------:R-:W-:Y:S01]  /*81e0*/  R2UR UR4, R104 ;  /* 0x00000000680472ca */ /* 0x000fe200000e0000 */
[----:B------:R-:W-:Y:S11]  /*81f0*/  UMOV UR7, UR36 ;  /* 0x0000002400077c82 */ /* 0x000ff60008000000 */
[----:B------:R-:W-:Y:S01]  /*8200*/  @!UPT UIADD3 URZ, UPT, UPT, URZ, URZ, URZ ;  /* 0x000000fffffff290 */ /* 0x000fe2000fffe0ff */
[----:B------:R2:W-:Y:S01]  /*8210*/  UTMASTG.3D [UR4], [UR8] ;  /* 0x00000004080073b5 */ /* 0x0005e20008010000 */
[----:B------:R0:W-:Y:S01]  /*8220*/  UTMACMDFLUSH ;  /* 0x00000000000079b7 */ /* 0x0001e20000000000 */
[----:B--2---:R-:W-:Y:S04]  /*8230*/  DEPBAR.LE SB0, 0x1 ;  /* 0x000080400000791a */ /* 0x004fe80000000000 */
.L_x_116:
[----:B------:R-:W-:Y:S05]  /*8240*/  BSYNC.RECONVERGENT B0 ;  /* 0x0000000000007941 */ /* 0x000fea0003800200 */
.L_x_115:
        /* <DEDUP_REMOVED lines=14> */
.L_x_120:
[----:B------:R-:W-:Y:S05]  /*8330*/  BSYNC B0 ;  /* 0x0000000000007941 */ /* 0x000fea0003800000 */
.L_x_119:
        /* <DEDUP_REMOVED lines=18> */
.L_x_118:
[----:B------:R-:W-:Y:S05]  /*8460*/  BSYNC B1 ;  /* 0x0000000000017941 */ /* 0x000fea0003800000 */
.L_x_117:
        /* <DEDUP_REMOVED lines=21> */
.L_x_122:
[----:B------:R-:W-:Y:S01]  /*85c0*/  ISETP.NE.AND P0, PT, R105, RZ, PT ;  /* 0x000000ff6900720c */ /* 0x000fe20003f05270 */
[----:B------:R-:W-:Y:S05]  /*85d0*/  WARPSYNC.ALL ;  /* 0x0000000000007948 */ /* 0x000fea0003800000 */
[----:B------:R-:W-:Y:S01]  /*85e0*/  IMAD.SHL.U32 R80, R57, 0x100, RZ ;  /* 0x0000010039507824 */ /* 0x000fe200078e00ff */
[----:B------:R-:W-:Y:S01]  /*85f0*/  R2UR UR4, R48 ;  /* 0x00000000300472ca */ /* 0x000fe200000e0000 */
[----:B-1----:R-:W-:Y:S01]  /*8600*/  IMAD.SHL.U32 R74, R59, 0x100, RZ ;  /* 0x000001003b4a7824 */ /* 0x002fe200078e00ff */
[C---:B------:R-:W-:Y:S01]  /*8610*/  SHF.L.U32 R51, R56.reuse, 0x10, RZ ;  /* 0x0000001038337819 */ /* 0x040fe200000006ff */
[----:B----4-:R-:W-:Y:S01]  /*8620*/  IMAD.SHL.U32 R68, R61, 0x100, RZ ;  /* 0x000001003d447824 */ /* 0x010fe200078e00ff */
[C---:B------:R-:W-:Y:S01]  /*8630*/  PRMT R49, R56.reuse, 0x8880, RZ ;  /* 0x0000888038317816 */ /* 0x040fe200000000ff */
[----:B------:R-:W-:Y:S01]  /*8640*/  BSSY.RECONVERGENT B0, `(.L_x_123) ;  /* 0x000009e000007945 */ /* 0x000fe20003800200 */
[----:B------:R-:W-:Y:S02]  /*8650*/  SHF.L.U32 R53, R56, 0x8, RZ ;  /* 0x0000000838357819 */ /* 0x000fe400000006ff */
[----:B------:R-:W-:Y:S02]  /*8660*/  SHF.R.S32.HI R51, RZ, 0x18, R51 ;  /* 0x00000018ff337819 */ /* 0x000fe40000011433 */
[C---:B------:R-:W-:Y:S02]  /*8670*/  PRMT R82, R57.reuse, 0x8880, RZ ;  /* 0x0000888039527816 */ /* 0x040fe400000000ff */
[----:B------:R-:W-:Y:S01]  /*8680*/  SHF.R.S32.HI R53, RZ, 0x18, R53 ;  /* 0x00000018ff357819 */ /* 0x000fe20000011435 */
[----:B------:R-:W-:Y:S01]  /*8690*/  LDTM.16dp32bit_t0_t15.x32 R4, tmem[UR4+0xc0] ;  /* 0x0000c004000479ee */ /* 0x000fe20008a80000 */
[----:B------:R-:W1:Y:S01]  /*86a0*/  LDTM.16dp32bit_t16_t31.x32 R4, tmem[UR4+0xe0] ;  /* 0x0000e004000479ee */ /* 0x000e620008aa0000 */
[----:B------:R-:W-:Y:S01]  /*86b0*/  NOP ;  /* 0x0000000000007918 */ /* 0x000fe20000000000 */
[----:B------:R-:W-:Y:S02]  /*86c0*/  R2UR UR5, R108 ;  /* 0x000000006c0572ca */ /* 0x000fe400000e0000 */
[----:B------:R-:W-:Y:S02]  /*86d0*/  SHF.R.S32.HI R52, RZ, 0x18, R56 ;  /* 0x00000018ff347819 */ /* 0x000fe40000011438 */
[----:B------:R-:W-:Y:S02]  /*86e0*/  SHF.L.U32 R81, R57, 0x10, RZ ;  /* 0x0000001039517819 */ /* 0x000fe400000006ff */
[C---:B------:R-:W-:Y:S02]  /*86f0*/  PRMT R79, R58.reuse, 0x8880, RZ ;  /* 0x000088803a4f7816 */ /* 0x040fe400000000ff */
[----:B------:R-:W-:Y:S02]  /*8700*/  SHF.R.S32.HI R54, RZ, 0x18, R57 ;  /* 0x00000018ff367819 */ /* 0x000fe40000011439 */
[----:B------:R-:W-:Y:S02]  /*8710*/  SHF.L.U32 R78, R58, 0x10, RZ ;  /* 0x000000103a4e7819 */ /* 0x000fe400000006ff */
[C---:B------:R-:W-:Y:S01]  /*8720*/  PRMT R76, R59.reuse, 0x8880, RZ ;  /* 0x000088803b4c7816 */ /* 0x040fe200000000ff */
[----:B------:R-:W-:Y:S01]  /*8730*/  UIADD3 UR5, UPT, UPT, UR5, 0xe0, URZ ;  /* 0x000000e005057890 */ /* 0x000fe2000fffe0ff */
[----:B------:R-:W-:Y:S02]  /*8740*/  SHF.R.S32.HI R55, RZ, 0x18, R58 ;  /* 0x00000018ff377819 */ /* 0x000fe4000001143a */
[----:B------:R-:W-:Y:S01]  /*8750*/  SHF.L.U32 R75, R59, 0x10, RZ ;  /* 0x000000103b4b7819 */ /* 0x000fe200000006ff */
[----:B------:R-:W-:Y:S01]  /*8760*/  UPRMT UR5, UR37, 0x654, UR5 ;  /* 0x0000065425057896 */ /* 0x000fe20008000005 */
[C---:B------:R-:W-:Y:S02]  /*8770*/  PRMT R73, R60.reuse, 0x8880, RZ ;  /* 0x000088803c497816 */ /* 0x040fe400000000ff */
[----:B------:R-:W-:Y:S01]  /*8780*/  SHF.R.S32.HI R56, RZ, 0x18, R59 ;  /* 0x00000018ff387819 */ /* 0x000fe2000001143b */
[C---:B-1----:R-:W-:Y:S01]  /*8790*/  IMAD R4, R47.reuse, R4, RZ ;  /* 0x000000042f047224 */ /* 0x042fe200078e02ff */
[----:B------:R-:W-:Y:S01]  /*87a0*/  SHF.L.U32 R72, R60, 0x10, RZ ;  /* 0x000000103c487819 */ /* 0x000fe200000006ff */
[----:B------:R-:W-:Y:S01]  /*87b0*/  IMAD R5, R47, R5, RZ ;  /* 0x000000052f057224 */ /* 0x000fe200078e02ff */
[----:B------:R-:W-:Y:S01]  /*87c0*/  PRMT R70, R61, 0x8880, RZ ;  /* 0x000088803d467816 */ /* 0x000fe200000000ff */
[----:B------:R-:W-:Y:S01]  /*87d0*/  IMAD R6, R47, R6, RZ ;  /* 0x000000062f067224 */ /* 0x000fe200078e02ff */
[----:B------:R-:W-:Y:S01]  /*87e0*/  SYNCS.ARRIVE.TRANS64.RED.A1T0 RZ, [UR5], RZ ;  /* 0x000000ffffff79a7 */ /* 0x000fe20008100405 */
[----:B------:R-:W-:Y:S01]  /*87f0*/  IMAD R4, R49, R50, R4 ;  /* 0x0000003231047224 */ /* 0x000fe200078e0204 */
[----:B------:R-:W-:Y:S01]  /*8800*/  MOV R49, R82 ;  /* 0x0000005200317202 */ /* 0x000fe20000000f00 */
[----:B------:R-:W-:Y:S01]  /*8810*/  IMAD R7, R47, R7, RZ ;  /* 0x000000072f077224 */ /* 0x000fe200078e02ff */
[----:B------:R-:W-:Y:S01]  /*8820*/  SHF.R.S32.HI R57, RZ, 0x18, R60 ;  /* 0x00000018ff397819 */ /* 0x000fe2000001143c */
[-C--:B------:R-:W-:Y:S01]  /*8830*/  IMAD R5, R51, R50.reuse, R5 ;  /* 0x0000003233057224 */ /* 0x080fe200078e0205 */
[----:B------:R-:W-:Y:S01]  /*8840*/  SHF.R.S32.HI R51, RZ, 0x18, R81 ;  /* 0x00000018ff337819 */ /* 0x000fe20000011451 */
[----:B------:R-:W-:Y:S01]  /*8850*/  IMAD R6, R53, R50, R6 ;  /* 0x0000003235067224 */ /* 0x000fe200078e0206 */
[----:B------:R-:W-:Y:S01]  /*8860*/  SHF.R.S32.HI R53, RZ, 0x18, R80 ;  /* 0x00000018ff357819 */ /* 0x000fe20000011450 */
[----:B------:R-:W-:Y:S01]  /*8870*/  IMAD R8, R47, R8, RZ ;  /* 0x000000082f087224 */ /* 0x000fe200078e02ff */
[----:B------:R-:W-:Y:S01]  /*8880*/  SHF.L.U32 R69, R61, 0x10, RZ ;  /* 0x000000103d457819 */ /* 0x000fe200000006ff */
[----:B------:R-:W-:Y:S01]  /*8890*/  IMAD R7, R52, R50, R7 ;  /* 0x0000003234077224 */ /* 0x000fe200078e0207 */
[----:B------:R-:W-:Y:S01]  /*88a0*/  SHF.R.S32.HI R52, RZ, 0x18, R75 ;  /* 0x00000018ff347819 */ /* 0x000fe2000001144b */
[C---:B------:R-:W-:Y:S01]  /*88b0*/  IMAD R9, R47.reuse, R9, RZ ;  /* 0x000000092f097224 */ /* 0x040fe200078e02ff */
[----:B------:R-:W-:Y:S01]  /*88c0*/  PRMT R67, R62, 0x8880, RZ ;  /* 0x000088803e437816 */ /* 0x000fe200000000ff */
[----:B------:R-:W-:Y:S01]  /*88d0*/  IMAD R10, R47, R10, RZ ;  /* 0x0000000a2f0a7224 */ /* 0x000fe200078e02ff */
[----:B------:R-:W-:Y:S01]  /*88e0*/  I2IP.S8.S32.SAT R112, R7, R6, RZ ;  /* 0x0000000607707239 */ /* 0x000fe200000014ff */
[----:B------:R-:W-:Y:S01]  /*88f0*/  IMAD R8, R49, R50, R8 ;  /* 0x0000003231087224 */ /* 0x000fe200078e0208 */
[----:B------:R-:W-:Y:S01]  /*8900*/  MOV R49, R79 ;  /* 0x0000004f00317202 */ /* 0x000fe20000000f00 */
[----:B------:R-:W-:Y:S01]  /*8910*/  IMAD R11, R47, R11, RZ ;  /* 0x0000000b2f0b7224 */ /* 0x000fe200078e02ff */
[----:B------:R-:W-:Y:S01]  /*8920*/  I2IP.S8.S32.SAT R112, R5, R4, R112 ;  /* 0x0000000405707239 */ /* 0x000fe20000001470 */
[-C--:B------:R-:W-:Y:S01]  /*8930*/  IMAD R9, R51, R50.reuse, R9 ;  /* 0x0000003233097224 */ /* 0x080fe200078e0209 */
[----:B------:R-:W-:Y:S01]  /*8940*/  SHF.R.S32.HI R51, RZ, 0x18, R78 ;  /* 0x00000018ff337819 */ /* 0x000fe2000001144e */
[----:B------:R-:W-:Y:S01]  /*8950*/  IMAD R10, R53, R50, R10 ;  /* 0x00000032350a7224 */ /* 0x000fe200078e020a */
[----:B------:R-:W-:Y:S01]  /*8960*/  SHF.R.S32.HI R53, RZ, 0x18, R74 ;  /* 0x00000018ff357819 */ /* 0x000fe2000001144a */
[C---:B------:R-:W-:Y:S01]  /*8970*/  IMAD R12, R47.reuse, R12, RZ ;  /* 0x0000000c2f0c7224 */ /* 0x040fe200078e02ff */
[----:B------:R-:W-:Y:S01]  /*8980*/  SHF.L.U32 R77, R58, 0x8, RZ ;  /* 0x000000083a4d7819 */ /* 0x000fe200000006ff */
[-C--:B------:R-:W-:Y:S01]  /*8990*/  IMAD R11, R54, R50.reuse, R11 ;  /* 0x00000032360b7224 */ /* 0x080fe200078e020b */
[----:B------:R-:W-:Y:S01]  /*89a0*/  SHF.R.S32.HI R58, RZ, 0x18, R61 ;  /* 0x00000018ff3a7819 */ /* 0x000fe2000001143d */
[----:B------:R-:W-:Y:S01]  /*89b0*/  IMAD R13, R47, R13, RZ ;  /* 0x0000000d2f0d7224 */ /* 0x000fe200078e02ff */
[----:B------:R-:W-:Y:S01]  /*89c0*/  SHF.L.U32 R66, R62, 0x10, RZ ;  /* 0x000000103e427819 */ /* 0x000fe200000006ff */
[----:B------:R-:W-:Y:S01]  /*89d0*/  IMAD R12, R49, R50, R12 ;  /* 0x00000032310c7224 */ /* 0x000fe200078e020c */
[----:B------:R-:W-:Y:S01]  /*89e0*/  SHF.R.S32.HI R49, RZ, 0x18, R77 ;  /* 0x00000018ff317819 */ /* 0x000fe2000001144d */
[----:B------:R-:W-:Y:S01]  /*89f0*/  IMAD R14, R47, R14, RZ ;  /* 0x0000000e2f0e7224 */ /* 0x000fe200078e02ff */
[----:B------:R-:W-:Y:S01]  /*8a00*/  I2IP.S8.S32.SAT R113, R11, R10, RZ ;  /* 0x0000000a0b717239 */ /* 0x000fe200000014ff */
[----:B------:R-:W-:Y:S01]  /*8a10*/  IMAD R15, R47, R15, RZ ;  /* 0x0000000f2f0f7224 */ /* 0x000fe200078e02ff */
[----:B------:R-:W-:Y:S01]  /*8a20*/  PRMT R64, R63, 0x8880, RZ ;  /* 0x000088803f407816 */ /* 0x000fe200000000ff */
[----:B------:R-:W-:Y:S01]  /*8a30*/  IMAD R13, R51, R50, R13 ;  /* 0x00000032330d7224 */ /* 0x000fe200078e020d */
[----:B------:R-:W-:Y:S01]  /*8a40*/  MOV R51, R76 ;  /* 0x0000004c00337202 */ /* 0x000fe20000000f00 */
[----:B------:R-:W-:Y:S01]  /*8a50*/  IMAD R16, R47, R16, RZ ;  /* 0x000000102f107224 */ /* 0x000fe200078e02ff */
[----:B------:R-:W-:Y:S01]  /*8a60*/  I2IP.S8.S32.SAT R113, R9, R8, R113 ;  /* 0x0000000809717239 */ /* 0x000fe20000001471 */
[-C--:B------:R-:W-:Y:S01]  /*8a70*/  IMAD R14, R49, R50.reuse, R14 ;  /* 0x00000032310e7224 */ /* 0x080fe200078e020e */
[----:B------:R-:W-:Y:S01]  /*8a80*/  SHF.R.S32.HI R59, RZ, 0x18, R62 ;  /* 0x00000018ff3b7819 */ /* 0x000fe2000001143e */
[----:B------:R-:W-:Y:S01]  /*8a90*/  IMAD R17, R47, R17, RZ ;  /* 0x000000112f117224 */ /* 0x000fe200078e02ff */
[----:B------:R-:W-:Y:S01]  /*8aa0*/  SHF.L.U32 R71, R60, 0x8, RZ ;  /* 0x000000083c477819 */ /* 0x000fe200000006ff */
[----:B------:R-:W-:Y:S01]  /*8ab0*/  IMAD R15, R55, R50, R15 ;  /* 0x00000032370f7224 */ /* 0x000fe200078e020f */
[----:B------:R-:W-:Y:S01]  /*8ac0*/  SHF.R.S32.HI R60, RZ, 0x18, R63 ;  /* 0x00000018ff3c7819 */ /* 0x000fe2000001143f */
[----:B------:R-:W-:Y:S01]  /*8ad0*/  IMAD R18, R47, R18, RZ ;  /* 0x000000122f127224 */ /* 0x000fe200078e02ff */
[----:B------:R-:W-:Y:S01]  /*8ae0*/  SHF.L.U32 R65, R62, 0x8, RZ ;  /* 0x000000083e417819 */ /* 0x000fe200000006ff */
[----:B------:R-:W-:Y:S01]  /*8af0*/  IMAD R16, R51, R50, R16 ;  /* 0x0000003233107224 */ /* 0x000fe200078e0210 */
[----:B------:R-:W-:Y:S01]  /*8b00*/  I2IP.S8.S32.SAT R114, R15, R14, RZ ;  /* 0x0000000e0f727239 */ /* 0x000fe200000014ff */
[----:B------:R-:W-:Y:S01]  /*8b10*/  IMAD R19, R47, R19, RZ ;  /* 0x000000132f137224 */ /* 0x000fe200078e02ff */
[----:B------:R-:W-:Y:S01]  /*8b20*/  SHF.R.S32.HI R51, RZ, 0x18, R72 ;  /* 0x00000018ff337819 */ /* 0x000fe20000011448 */
[----:B------:R-:W-:Y:S01]  /*8b30*/  IMAD R17, R52, R50, R17 ;  /* 0x0000003234117224 */ /* 0x000fe200078e0211 */
[----:B------:R-:W-:Y:S01]  /*8b40*/  I2IP.S8.S32.SAT R114, R13, R12, R114 ;  /* 0x0000000c0d727239 */ /* 0x000fe20000001472 */
[----:B------:R-:W-:Y:S01]  /*8b50*/  IMAD R0, R47, R20, RZ ;  /* 0x000000142f007224 */ /* 0x000fe200078e02ff */
[----:B------:R-:W-:Y:S01]  /*8b60*/  SHF.R.S32.HI R52, RZ, 0x18, R71 ;  /* 0x00000018ff347819 */ /* 0x000fe20000011447 */
[-C--:B------:R-:W-:Y:S01]  /*8b70*/  IMAD R18, R53, R50.reuse, R18 ;  /* 0x0000003235127224 */ /* 0x080fe200078e0212 */
[----:B------:R-:W-:Y:S01]  /*8b80*/  SHF.R.S32.HI R53, RZ, 0x18, R68 ;  /* 0x00000018ff357819 */ /* 0x000fe20000011444 */
[----:B------:R-:W-:Y:S01]  /*8b90*/  IMAD.MOV.U32 R49, RZ, RZ, R73 ;  /* 0x000000ffff317224 */ /* 0x000fe200078e0049 */
[----:B------:R-:W-:Y:S01]  /*8ba0*/  SHF.L.U32 R62, R63, 0x10, RZ ;  /* 0x000000103f3e7819 */ /* 0x000fe200000006ff */
[C---:B------:R-:W-:Y:S01]  /*8bb0*/  IMAD R2, R47.reuse, R21, RZ ;  /* 0x000000152f027224 */ /* 0x040fe200078e02ff */
[----:B------:R-:W-:Y:S01]  /*8bc0*/  IADD3 R44, PT, PT, R44, 0x1, RZ ;  /* 0x000000012c2c7810 */ /* 0x000fe20007ffe0ff */
[----:B------:R-:W-:Y:S02]  /*8bd0*/  IMAD R19, R56, R50, R19 ;  /* 0x0000003238137224 */ /* 0x000fe400078e0213 */
[----:B------:R-:W-:Y:S02]  /*8be0*/  IMAD R3, R47, R22, RZ ;  /* 0x000000162f037224 */ /* 0x000fe400078e02ff */
[----:B------:R-:W-:Y:S01]  /*8bf0*/  IMAD R0, R49, R50, R0 ;  /* 0x0000003231007224 */ /* 0x000fe200078e0200 */
[----:B------:R-:W-:Y:S01]  /*8c00*/  I2IP.S8.S32.SAT R115, R19, R18, RZ ;  /* 0x0000001213737239 */ /* 0x000fe200000014ff */
[----:B------:R-:W-:Y:S01]  /*8c10*/  IMAD R23, R47, R23, RZ ;  /* 0x000000172f177224 */ /* 0x000fe200078e02ff */
[----:B------:R-:W-:Y:S01]  /*8c20*/  MOV R49, R70 ;  /* 0x0000004600317202 */ /* 0x000fe20000000f00 */
[----:B------:R-:W-:Y:S01]  /*8c30*/  IMAD R2, R51, R50, R2 ;  /* 0x0000003233027224 */ /* 0x000fe200078e0202 */
[----:B------:R-:W-:Y:S01]  /*8c40*/  I2IP.S8.S32.SAT R115, R17, R16, R115 ;  /* 0x0000001011737239 */ /* 0x000fe20000001473 */
[C---:B------:R-:W-:Y:S01]  /*8c50*/  IMAD R20, R47.reuse, R24, RZ ;  /* 0x000000182f147224 */ /* 0x040fe200078e02ff */
[----:B------:R-:W-:Y:S01]  /*8c60*/  SHF.R.S32.HI R51, RZ, 0x18, R69 ;  /* 0x00000018ff337819 */ /* 0x000fe20000011445 */
[-C--:B------:R-:W-:Y:S01]  /*8c70*/  IMAD R3, R52, R50.reuse, R3 ;  /* 0x0000003234037224 */ /* 0x080fe200078e0203 */
[----:B------:R-:W-:Y:S01]  /*8c80*/  SHF.R.S32.HI R52, RZ, 0x18, R62 ;  /* 0x00000018ff347819 */ /* 0x000fe2000001143e */
[----:B------:R-:W-:Y:S01]  /*8c90*/  IMAD R21, R47, R25, RZ ;  /* 0x000000192f157224 */ /* 0x000fe200078e02ff */
[----:B------:R1:W-:Y:S01]  /*8ca0*/  STS.128 [R95+UR49+0x5200], R112 ;  /* 0x005200705f007988 */ /* 0x0003e20008000c31 */
[----:B------:R-:W-:Y:S02]  /*8cb0*/  IMAD R23, R57, R50, R23 ;  /* 0x0000003239177224 */ /* 0x000fe400078e0217 */
[----:B------:R-:W-:Y:S02]  /*8cc0*/  IMAD R22, R47, R26, RZ ;  /* 0x0000001a2f167224 */ /* 0x000fe400078e02ff */
[-C--:B------:R-:W-:Y:S01]  /*8cd0*/  IMAD R20, R49, R50.reuse, R20 ;  /* 0x0000003231147224 */ /* 0x080fe200078e0214 */
[----:B------:R-:W-:Y:S01]  /*8ce0*/  I2IP.S8.S32.SAT R111, R23, R3, RZ ;  /* 0x00000003176f7239 */ /* 0x000fe200000014ff */
[----:B------:R-:W-:Y:S01]  /*8cf0*/  IMAD R27, R47, R27, RZ ;  /* 0x0000001b2f1b7224 */ /* 0x000fe200078e02ff */
[----:B------:R-:W-:Y:S01]  /*8d00*/  MOV R49, R67 ;  /* 0x0000004300317202 */ /* 0x000fe20000000f00 */
[----:B------:R-:W-:Y:S01]  /*8d10*/  IMAD R21, R51, R50, R21 ;  /* 0x0000003233157224 */ /* 0x000fe200078e0215 */
[----:B------:R-:W-:Y:S01]  /*8d20*/  I2IP.S8.S32.SAT R116, R2, R0, R111 ;  /* 0x0000000002747239 */ /* 0x000fe2000000146f */
[----:B------:R-:W-:Y:S01]  /*8d30*/  IMAD R24, R47, R28, RZ ;  /* 0x0000001c2f187224 */ /* 0x000fe200078e02ff */
[----:B------:R-:W-:Y:S01]  /*8d40*/  SHF.R.S32.HI R51, RZ, 0x18, R66 ;  /* 0x00000018ff337819 */ /* 0x000fe20000011442 */
[-C--:B------:R-:W-:Y:S02]  /*8d50*/  IMAD R22, R53, R50.reuse, R22 ;  /* 0x0000003235167224 */ /* 0x080fe400078e0216 */
[-C--:B------:R-:W-:Y:S02]  /*8d60*/  IMAD R27, R58, R50.reuse, R27 ;  /* 0x000000323a1b7224 */ /* 0x080fe400078e021b */
[----:B------:R-:W-:Y:S02]  /*8d70*/  IMAD R25, R47, R29, RZ ;  /* 0x0000001d2f197224 */ /* 0x000fe400078e02ff */
[----:B------:R-:W-:Y:S01]  /*8d80*/  IMAD R24, R49, R50, R24 ;  /* 0x0000003231187224 */ /* 0x000fe200078e0218 */
[----:B------:R-:W-:Y:S01]  /*8d90*/  SHF.R.S32.HI R49, RZ, 0x18, R65 ;  /* 0x00000018ff317819 */ /* 0x000fe20000011441 */
[----:B------:R-:W-:Y:S01]  /*8da0*/  IMAD R26, R47, R30, RZ ;  /* 0x0000001e2f1a7224 */ /* 0x000fe200078e02ff */
[----:B------:R-:W-:Y:S01]  /*8db0*/  I2IP.S8.S32.SAT R117, R27, R22, RZ ;  /* 0x000000161b757239 */ /* 0x000fe200000014ff */
[----:B------:R-:W-:Y:S02]  /*8dc0*/  IMAD.SHL.U32 R61, R63, 0x100, RZ ;  /* 0x000001003f3d7824 */ /* 0x000fe400078e00ff */
[----:B------:R-:W-:Y:S01]  /*8dd0*/  IMAD R31, R47, R31, RZ ;  /* 0x0000001f2f1f7224 */ /* 0x000fe200078e02ff */
[----:B------:R-:W-:Y:S01]  /*8de0*/  I2IP.S8.S32.SAT R117, R21, R20, R117 ;  /* 0x0000001415757239 */ /* 0x000fe20000001475 */
[----:B------:R-:W-:Y:S01]  /*8df0*/  IMAD R25, R51, R50, R25 ;  /* 0x0000003233197224 */ /* 0x000fe200078e0219 */
[----:B------:R-:W-:Y:S01]  /*8e00*/  MOV R51, R64 ;  /* 0x0000004000337202 */ /* 0x000fe20000000f00 */
[----:B------:R-:W-:Y:S01]  /*8e10*/  IMAD R28, R47, R32, RZ ;  /* 0x000000202f1c7224 */ /* 0x000fe200078e02ff */
[----:B------:R-:W-:Y:S01]  /*8e20*/  SHF.R.S32.HI R53, RZ, 0x18, R61 ;  /* 0x00000018ff357819 */ /* 0x000fe2000001143d */
[-C--:B------:R-:W-:Y:S02]  /*8e30*/  IMAD R26, R49, R50.reuse, R26 ;  /* 0x00000032311a7224 */ /* 0x080fe400078e021a */
[----:B------:R-:W-:Y:S02]  /*8e40*/  IMAD R29, R47, R33, RZ ;  /* 0x000000212f1d7224 */ /* 0x000fe400078e02ff */
[-C--:B------:R-:W-:Y:S02]  /*8e50*/  IMAD R31, R59, R50.reuse, R31 ;  /* 0x000000323b1f7224 */ /* 0x080fe400078e021f */
[----:B------:R-:W-:Y:S02]  /*8e60*/  IMAD R28, R51, R50, R28 ;  /* 0x00000032331c7224 */ /* 0x000fe400078e021c */
[----:B------:R-:W-:Y:S01]  /*8e70*/  IMAD R30, R47, R34, RZ ;  /* 0x000000222f1e7224 */ /* 0x000fe200078e02ff */
[----:B------:R-:W-:Y:S01]  /*8e80*/  I2IP.S8.S32.SAT R108, R31, R26, RZ ;  /* 0x0000001a1f6c7239 */ /* 0x000fe200000014ff */
[----:B------:R-:W-:Y:S02]  /*8e90*/  IMAD R29, R52, R50, R29 ;  /* 0x00000032341d7224 */ /* 0x000fe400078e021d */
[----:B------:R-:W-:Y:S01]  /*8ea0*/  IMAD R35, R47, R35, RZ ;  /* 0x000000232f237224 */ /* 0x000fe200078e02ff */
[----:B------:R-:W-:Y:S01]  /*8eb0*/  I2IP.S8.S32.SAT R118, R25, R24, R108 ;  /* 0x0000001819767239 */ /* 0x000fe2000000146c */
[-C--:B------:R-:W-:Y:S02]  /*8ec0*/  IMAD R30, R53, R50.reuse, R30 ;  /* 0x00000032351e7224 */ /* 0x080fe400078e021e */
        /* <DEDUP_REMOVED lines=21> */
.L_x_124:
[----:B------:R-:W-:Y:S05]  /*9020*/  BSYNC.RECONVERGENT B0 ;  /* 0x0000000000007941 */ /* 0x000fea0003800200 */
.L_x_123:
[----:B------:R-:W-:Y:S01]  /*9030*/  BAR.SYNC.DEFER_BLOCKING 0x1, 0x80 ;  /* 0x0042000000007b1d */ /* 0x000fe20000010000 */
[----:B------:R-:W-:Y:S01]  /*9040*/  ISETP.NE.AND P2, PT, R106, RZ, PT ;  /* 0x000000ff6a00720c */ /* 0x000fe20003f45270 */
[----:B------:R-:W-:Y:S01]  /*9050*/  IMAD.IADD R20, R43, 0x1, R83 ;  /* 0x000000012b147824 */ /* 0x000fe200078e0253 */
[----:B------:R-:W-:Y:S01]  /*9060*/  ISETP.NE.AND P0, PT, R107, 0x2, PT ;  /* 0x000000026b00780c */ /* 0x000fe20003f05270 */
[----:B------:R-:W-:Y:S01]  /*9070*/  IMAD.IADD R21, R45, 0x1, R90 ;  /* 0x000000012d157824 */ /* 0x000fe200078e025a */
[----:B------:R-:W-:Y:S02]  /*9080*/  ISETP.NE.AND P1, PT, R44, 0x4, PT ;  /* 0x000000042c00780c */ /* 0x000fe40003f25270 */
[----:B------:R-:W-:Y:S02]  /*9090*/  SEL R0, RZ, 0x1, P0 ;  /* 0x00000001ff007807 */ /* 0x000fe40000000000 */
[----:B------:R-:W-:Y:S02]  /*90a0*/  SEL R3, RZ, 0x1, P1 ;  /* 0x00000001ff037807 */ /* 0x000fe40000800000 */
[----:B------:R-:W-:Y:S02]  /*90b0*/  LOP3.LUT R101, R101, R0, RZ, 0x3c, !PT ;  /* 0x0000000065657212 */ /* 0x000fe400078e3cff */
[----:B------:R-:W-:Y:S02]  /*90c0*/  LOP3.LUT R102, R102, R3, RZ, 0x3c, !PT ;  /* 0x0000000366667212 */ /* 0x000fe400078e3cff */
[----:B------:R-:W-:Y:S02]  /*90d0*/  @P2 R2UR UR36, R98 ;  /* 0x00000000622422ca */ /* 0x000fe400000e0000 */
[----:B------:R-:W-:Y:S02]  /*90e0*/  SEL R107, R107, RZ, P0 ;  /* 0x000000ff6b6b7207 */ /* 0x000fe40000000000 */
[----:B------:R-:W-:Y:S01]  /*90f0*/  SEL R44, R44, RZ, P1 ;  /* 0x000000ff2c2c7207 */ /* 0x000fe20000800000 */
[----:B------:R-:W-:Y:S10]  /*9100*/  @P2 BRA `(.L_x_125) ;  /* 0xffffffbc00282947 */ /* 0x000ff4000383ffff */
[----:B------:R-:W-:Y:S05]  /*9110*/  EXIT ;  /* 0x000000000000794d */ /* 0x000fea0003800000 */
.L_x_19:
[----:B--2---:R2:W1:Y:S02]  /*9120*/  SYNCS.PHASECHK.TRANS64.TRYWAIT P0, [R3+URZ+0x110], R2 ;  /* 0x00011002030075a7 */ /* 0x00446400080011ff */
[----:B-1----:R-:W-:Y:S05]  /*9130*/  @!P0 NANOSLEEP.SYNCS 0x989680 ;  /* 0x009896800000895d */ /* 0x002fea0003900000 */
[----:B------:R-:W1:Y:S02]  /*9140*/  @!P0 SYNCS.PHASECHK.TRANS64 P0, [R3+URZ+0x110], R2 ;  /* 0x00011002030085a7 */ /* 0x000e6400080010ff */
[----:B-1----:R-:W-:Y:S05]  /*9150*/  @!P0 BRA `(.L_x_19) ;  /* 0xfffffffc00f08947 */ /* 0x002fea000383ffff */
[----:B------:R-:W-:Y:S05]  /*9160*/  BRA `(.L_x_126) ;  /* 0xffffff8400247947 */ /* 0x000fea000383ffff */
.L_x_22:
[----:B-1----:R-:W-:-:S07]  /*9170*/  MOV R2, UR33 ;  /* 0x0000002100027c02 */ /* 0x002fce0008000f00 */
.L_x_127:
[----:B-1----:R1:W2:Y:S02]  /*9180*/  SYNCS.PHASECHK.TRANS64.TRYWAIT P0, [R2+URZ+0x28], R5 ;  /* 0x00002805020075a7 */ /* 0x0022a400080011ff */
[----:B--2---:R-:W-:Y:S05]  /*9190*/  @!P0 NANOSLEEP.SYNCS 0x989680 ;  /* 0x009896800000895d */ /* 0x004fea0003900000 */
[----:B------:R-:W2:Y:S02]  /*91a0*/  @!P0 SYNCS.PHASECHK.TRANS64 P0, [R2+URZ+0x28], R5 ;  /* 0x00002805020085a7 */ /* 0x000ea400080010ff */
[----:B--2---:R-:W-:Y:S05]  /*91b0*/  @!P0 BRA `(.L_x_127) ;  /* 0xfffffffc00f08947 */ /* 0x004fea000383ffff */
[----:B------:R-:W-:Y:S05]  /*91c0*/  BRA `(.L_x_21) ;  /* 0xffffff8400747947 */ /* 0x000fea000383ffff */
.L_x_28:
[----:B-1----:R-:W-:-:S07]  /*91d0*/  MOV R2, UR17 ;  /* 0x0000001100027c02 */ /* 0x002fce0008000f00 */
.L_x_128:
[----:B-1----:R1:W2:Y:S02]  /*91e0*/  SYNCS.PHASECHK.TRANS64.TRYWAIT P0, [R2+URZ+0x28], R5 ;  /* 0x00002805020075a7 */ /* 0x0022a400080011ff */
[----:B--2---:R-:W-:Y:S05]  /*91f0*/  @!P0 NANOSLEEP.SYNCS 0x989680 ;  /* 0x009896800000895d */ /* 0x004fea0003900000 */
[----:B------:R-:W2:Y:S02]  /*9200*/  @!P0 SYNCS.PHASECHK.TRANS64 P0, [R2+URZ+0x28], R5 ;  /* 0x00002805020085a7 */ /* 0x000ea400080010ff */
[----:B--2---:R-:W-:Y:S05]  /*9210*/  @!P0 BRA `(.L_x_128) ;  /* 0xfffffffc00f08947 */ /* 0x004fea000383ffff */
[----:B------:R-:W-:Y:S05]  /*9220*/  BRA `(.L_x_27) ;  /* 0xffffff88001c7947 */ /* 0x000fea000383ffff */
.L_x_32:
[----:B-1----:R1:W2:Y:S02]  /*9230*/  SYNCS.PHASECHK.TRANS64.TRYWAIT P0, [R2+URZ+0xa0], R3 ;  /* 0x0000a003020075a7 */ /* 0x0022a400080011ff */
[----:B--2---:R-:W-:Y:S05]  /*9240*/  @!P0 NANOSLEEP.SYNCS 0x989680 ;  /* 0x009896800000895d */ /* 0x004fea0003900000 */
[----:B------:R-:W2:Y:S02]  /*9250*/  @!P0 SYNCS.PHASECHK.TRANS64 P0, [R2+URZ+0xa0], R3 ;  /* 0x0000a003020085a7 */ /* 0x000ea400080010ff */
[----:B--2---:R-:W-:Y:S05]  /*9260*/  @!P0 BRA `(.L_x_32) ;  /* 0xfffffffc00f08947 */ /* 0x004fea000383ffff */
[----:B------:R-:W-:Y:S05]  /*9270*/  BRA `(.L_x_129) ;  /* 0xffffff8800ac7947 */ /* 0x000fea000383ffff */
.L_x_36:
[----:B----4-:R-:W-:-:S07]  /*9280*/  MOV R0, UR5 ;  /* 0x0000000500007c02 */ /* 0x010fce0008000f00 */
.L_x_130:
[----:B-1----:R1:W2:Y:S02]  /*9290*/  SYNCS.PHASECHK.TRANS64.TRYWAIT P0, [R0+URZ], R3 ;  /* 0x00000003000075a7 */ /* 0x0022a400080011ff */
[----:B--2---:R-:W-:Y:S05]  /*92a0*/  @!P0 NANOSLEEP.SYNCS 0x989680 ;  /* 0x009896800000895d */ /* 0x004fea0003900000 */
[----:B------:R-:W2:Y:S02]  /*92b0*/  @!P0 SYNCS.PHASECHK.TRANS64 P0, [R0+URZ], R3 ;  /* 0x00000003000085a7 */ /* 0x000ea400080010ff */
[----:B--2---:R-:W-:Y:S05]  /*92c0*/  @!P0 BRA `(.L_x_130) ;  /* 0xfffffffc00f08947 */ /* 0x004fea000383ffff */
[----:B------:R-:W-:Y:S05]  /*92d0*/  BRA `(.L_x_131) ;  /* 0xffffff90001c7947 */ /* 0x000fea000383ffff */
.L_x_37:
[----:B----4-:R-:W-:-:S07]  /*92e0*/  MOV R0, UR5 ;  /* 0x0000000500007c02 */ /* 0x010fce0008000f00 */
.L_x_132:
[----:B-1----:R1:W2:Y:S02]  /*92f0*/  SYNCS.PHASECHK.TRANS64.TRYWAIT P0, [R0+URZ], R3 ;  /* 0x00000003000075a7 */ /* 0x0022a400080011ff */
[----:B--2---:R-:W-:Y:S05]  /*9300*/  @!P0 NANOSLEEP.SYNCS 0x989680 ;  /* 0x009896800000895d */ /* 0x004fea0003900000 */
[----:B------:R-:W2:Y:S02]  /*9310*/  @!P0 SYNCS.PHASECHK.TRANS64 P0, [R0+URZ], R3 ;  /* 0x00000003000085a7 */ /* 0x000ea400080010ff */
[----:B--2---:R-:W-:Y:S05]  /*9320*/  @!P0 BRA `(.L_x_132) ;  /* 0xfffffffc00f08947 */ /* 0x004fea000383ffff */
[----:B------:R-:W-:Y:S05]  /*9330*/  BRA `(.L_x_133) ;  /* 0xffffff9000287947 */ /* 0x000fea000383ffff */
.L_x_38:
[----:B----4-:R-:W-:-:S07]  /*9340*/  MOV R0, UR5 ;  /* 0x0000000500007c02 */ /* 0x010fce0008000f00 */
.L_x_134:
[----:B-1----:R1:W2:Y:S02]  /*9350*/  SYNCS.PHASECHK.TRANS64.TRYWAIT P0, [R0+URZ], R3 ;  /* 0x00000003000075a7 */ /* 0x0022a400080011ff */
[----:B--2---:R-:W-:Y:S05]  /*9360*/  @!P0 NANOSLEEP.SYNCS 0x989680 ;  /* 0x009896800000895d */ /* 0x004fea0003900000 */
[----:B------:R-:W2:Y:S02]  /*9370*/  @!P0 SYNCS.PHASECHK.TRANS64 P0, [R0+URZ], R3 ;  /* 0x00000003000085a7 */ /* 0x000ea400080010ff */
[----:B--2---:R-:W-:Y:S05]  /*9380*/  @!P0 BRA `(.L_x_134) ;  /* 0xfffffffc00f08947 */ /* 0x004fea000383ffff */
[----:B------:R-:W-:Y:S05]  /*9390*/  BRA `(.L_x_135) ;  /* 0xffffff9000347947 */ /* 0x000fea000383ffff */
.L_x_39:
[----:B----4-:R-:W-:-:S07]  /*93a0*/  MOV R0, UR5 ;  /* 0x0000000500007c02 */ /* 0x010fce0008000f00 */
.L_x_136:
[----:B-1----:R1:W2:Y:S02]  /*93b0*/  SYNCS.PHASECHK.TRANS64.TRYWAIT P0, [R0+URZ], R3 ;  /* 0x00000003000075a7 */ /* 0x0022a400080011ff */
[----:B--2---:R-:W-:Y:S05]  /*93c0*/  @!P0 NANOSLEEP.SYNCS 0x989680 ;  /* 0x009896800000895d */ /* 0x004fea0003900000 */
[----:B------:R-:W2:Y:S02]  /*93d0*/  @!P0 SYNCS.PHASECHK.TRANS64 P0, [R0+URZ], R3 ;  /* 0x00000003000085a7 */ /* 0x000ea400080010ff */
[----:B--2---:R-:W-:Y:S05]  /*93e0*/  @!P0 BRA `(.L_x_136) ;  /* 0xfffffffc00f08947 */ /* 0x004fea000383ffff */
[----:B------:R-:W-:Y:S05]  /*93f0*/  BRA `(.L_x_137) ;  /* 0xffffff9000407947 */ /* 0x000fea000383ffff */
.L_x_42:
[----:B-1----:R1:W2:Y:S02]  /*9400*/  SYNCS.PHASECHK.TRANS64.TRYWAIT P0, [R0+URZ+0x100], R5 ;  /* 0x00010005000075a7 */ /* 0x0022a400080011ff */
[----:B--2---:R-:W-:Y:S05]  /*9410*/  @!P0 NANOSLEEP.SYNCS 0x989680 ;  /* 0x009896800000895d */ /* 0x004fea0003900000 */
[----:B------:R-:W2:Y:S02]  /*9420*/  @!P0 SYNCS.PHASECHK.TRANS64 P0, [R0+URZ+0x100], R5 ;  /* 0x00010005000085a7 */ /* 0x000ea400080010ff */
[----:B--2---:R-:W-:Y:S05]  /*9430*/  @!P0 BRA `(.L_x_42) ;  /* 0xfffffffc00f08947 */ /* 0x004fea000383ffff */
[----:B------:R-:W-:Y:S05]  /*9440*/  BRA `(.L_x_138) ;  /* 0xffffff90009c7947 */ /* 0x000fea000383ffff */
.L_x_43:
[----:B------:R-:W-:-:S07]  /*9450*/  MOV R0, UR5 ;  /* 0x0000000500007c02 */ /* 0x000fce0008000f00 */
.L_x_139:
[----:B-1----:R1:W2:Y:S02]  /*9460*/  SYNCS.PHASECHK.TRANS64.TRYWAIT P0, [R0+URZ+0xb0], R5 ;  /* 0x0000b005000075a7 */ /* 0x0022a400080011ff */
[----:B--2---:R-:W-:Y:S05]  /*9470*/  @!P0 NANOSLEEP.SYNCS 0x989680 ;  /* 0x009896800000895d */ /* 0x004fea0003900000 */
[----:B------:R-:W2:Y:S02]  /*9480*/  @!P0 SYNCS.PHASECHK.TRANS64 P0, [R0+URZ+0xb0], R5 ;  /* 0x0000b005000085a7 */ /* 0x000ea400080010ff */
[----:B--2---:R-:W-:Y:S05]  /*9490*/  @!P0 BRA `(.L_x_139) ;  /* 0xfffffffc00f08947 */ /* 0x004fea000383ffff */
[----:B------:R-:W-:Y:S05]  /*94a0*/  BRA `(.L_x_140) ;  /* 0xffffff9000ac7947 */ /* 0x000fea000383ffff */
.L_x_44:
[----:B-1----:R1:W2:Y:S02]  /*94b0*/  SYNCS.PHASECHK.TRANS64.TRYWAIT P1, [R0+URZ+0xa0], R5 ;  /* 0x0000a005000075a7 */ /* 0x0022a400080211ff */
[----:B--2---:R-:W-:Y:S05]  /*94c0*/  @!P1 NANOSLEEP.SYNCS 0x989680 ;  /* 0x009896800000995d */ /* 0x004fea0003900000 */
[----:B------:R-:W2:Y:S02]  /*94d0*/  @!P1 SYNCS.PHASECHK.TRANS64 P1, [R0+URZ+0xa0], R5 ;  /* 0x0000a005000095a7 */ /* 0x000ea400080210ff */
[----:B--2---:R-:W-:Y:S05]  /*94e0*/  @!P1 BRA `(.L_x_44) ;  /* 0xfffffffc00f09947 */ /* 0x004fea000383ffff */
[----:B------:R-:W-:Y:S05]  /*94f0*/  BRA `(.L_x_141) ;  /* 0xffffff9000dc7947 */ /* 0x000fea000383ffff */
.L_x_47:
[----:B------:R-:W-:-:S07]  /*9500*/  MOV R0, UR5 ;  /* 0x0000000500007c02 */ /* 0x000fce0008000f00 */
.L_x_142:
[----:B-1----:R1:W2:Y:S02]  /*9510*/  SYNCS.PHASECHK.TRANS64.TRYWAIT P0, [R0+URZ+0xb0], R3 ;  /* 0x0000b003000075a7 */ /* 0x0022a400080011ff */
[----:B--2---:R-:W-:Y:S05]  /*9520*/  @!P0 NANOSLEEP.SYNCS 0x989680 ;  /* 0x009896800000895d */ /* 0x004fea0003900000 */
[----:B------:R-:W2:Y:S02]  /*9530*/  @!P0 SYNCS.PHASECHK.TRANS64 P0, [R0+URZ+0xb0], R3 ;  /* 0x0000b003000085a7 */ /* 0x000ea400080010ff */
[----:B--2---:R-:W-:Y:S05]  /*9540*/  @!P0 BRA `(.L_x_142) ;  /* 0xfffffffc00f08947 */ /* 0x004fea000383ffff */
[----:B------:R-:W-:Y:S05]  /*9550*/  BRA `(.L_x_46) ;  /* 0xffffff9400307947 */ /* 0x000fea000383ffff */
.L_x_54:
[----:B-1----:R1:W2:Y:S02]  /*9560*/  SYNCS.PHASECHK.TRANS64.TRYWAIT P1, [R0+URZ+0xa0], R5 ;  /* 0x0000a005000075a7 */ /* 0x0022a400080211ff */
[----:B--2---:R-:W-:Y:S05]  /*9570*/  @!P1 NANOSLEEP.SYNCS 0x989680 ;  /* 0x009896800000995d */ /* 0x004fea0003900000 */
[----:B------:R-:W2:Y:S02]  /*9580*/  @!P1 SYNCS.PHASECHK.TRANS64 P1, [R0+URZ+0xa0], R5 ;  /* 0x0000a005000095a7 */ /* 0x000ea400080210ff */
[----:B--2---:R-:W-:Y:S05]  /*9590*/  @!P1 BRA `(.L_x_54) ;  /* 0xfffffffc00f09947 */ /* 0x004fea000383ffff */
[----:B------:R-:W-:Y:S05]  /*95a0*/  BRA `(.L_x_143) ;  /* 0xffffff9800a07947 */ /* 0x000fea000383ffff */
.L_x_55:
[----:B------:R-:W-:-:S07]  /*95b0*/  MOV R3, UR7 ;  /* 0x0000000700037c02 */ /* 0x000fce0008000f00 */
.L_x_144:
[----:B-1----:R1:W2:Y:S02]  /*95c0*/  SYNCS.PHASECHK.TRANS64.TRYWAIT P0, [R3+URZ+0xe0], R0 ;  /* 0x0000e000030075a7 */ /* 0x0022a400080011ff */
[----:B--2---:R-:W-:Y:S05]  /*95d0*/  @!P0 NANOSLEEP.SYNCS 0x989680 ;  /* 0x009896800000895d */ /* 0x004fea0003900000 */
[----:B------:R-:W2:Y:S02]  /*95e0*/  @!P0 SYNCS.PHASECHK.TRANS64 P0, [R3+URZ+0xe0], R0 ;  /* 0x0000e000030085a7 */ /* 0x000ea400080010ff */
[----:B--2---:R-:W-:Y:S05]  /*95f0*/  @!P0 BRA `(.L_x_144) ;  /* 0xfffffffc00f08947 */ /* 0x004fea000383ffff */
[----:B------:R-:W-:Y:S05]  /*9600*/  BRA `(.L_x_145) ;  /* 0xffffff9800f07947 */ /* 0x000fea000383ffff */
.L_x_58:
[----:B------:R-:W-:Y:S07]  /*9610*/  MOV R0, UR6 ;  /* 0x0000000600007c02 */ /* 0x000fee0008000f00 */
.L_x_146:
[----:B-1----:R1:W2:Y:S02]  /*9620*/  SYNCS.PHASECHK.TRANS64.TRYWAIT P0, [R0+URZ], R3 ;  /* 0x00000003000075a7 */ /* 0x0022a400080011ff */
[----:B--2---:R-:W-:Y:S05]  /*9630*/  @!P0 NANOSLEEP.SYNCS 0x989680 ;  /* 0x009896800000895d */ /* 0x004fea0003900000 */
[----:B------:R-:W2:Y:S02]  /*9640*/  @!P0 SYNCS.PHASECHK.TRANS64 P0, [R0+URZ], R3 ;  /* 0x00000003000085a7 */ /* 0x000ea400080010ff */
[----:B--2---:R-:W-:Y:S05]  /*9650*/  @!P0 BRA `(.L_x_146) ;  /* 0xfffffffc00f08947 */ /* 0x004fea000383ffff */
[----:B------:R-:W-:Y:S05]  /*9660*/  BRA `(.L_x_57) ;  /* 0xffffff9c000c7947 */ /* 0x000fea000383ffff */
.L_x_61:
[----:B------:R-:W-:-:S07]  /*9670*/  MOV R0, UR6 ;  /* 0x0000000600007c02 */ /* 0x000fce0008000f00 */
.L_x_147:
[----:B--2---:R2:W4:Y:S02]  /*9680*/  SYNCS.PHASECHK.TRANS64.TRYWAIT P0, [R0+URZ], R3 ;  /* 0x00000003000075a7 */ /* 0x00452400080011ff */
[----:B----4-:R-:W-:Y:S05]  /*9690*/  @!P0 NANOSLEEP.SYNCS 0x989680 ;  /* 0x009896800000895d */ /* 0x010fea0003900000 */
[----:B------:R-:W4:Y:S02]  /*96a0*/  @!P0 SYNCS.PHASECHK.TRANS64 P0, [R0+URZ], R3 ;  /* 0x00000003000085a7 */ /* 0x000f2400080010ff */
[----:B----4-:R-:W-:Y:S05]  /*96b0*/  @!P0 BRA `(.L_x_147) ;  /* 0xfffffffc00f08947 */ /* 0x010fea000383ffff */
[----:B------:R-:W-:Y:S05]  /*96c0*/  BRA `(.L_x_148) ;  /* 0xffffff9c00e87947 */ /* 0x000fea000383ffff */
.L_x_62:
[----:B------:R-:W-:-:S07]  /*96d0*/  MOV R0, UR6 ;  /* 0x0000000600007c02 */ /* 0x000fce0008000f00 */
.L_x_149:
[----:B-1----:R1:W2:Y:S02]  /*96e0*/  SYNCS.PHASECHK.TRANS64.TRYWAIT P0, [R0+URZ], R3 ;  /* 0x00000003000075a7 */ /* 0x0022a400080011ff */
[----:B--2---:R-:W-:Y:S05]  /*96f0*/  @!P0 NANOSLEEP.SYNCS 0x989680 ;  /* 0x009896800000895d */ /* 0x004fea0003900000 */
[----:B------:R-:W2:Y:S02]  /*9700*/  @!P0 SYNCS.PHASECHK.TRANS64 P0, [R0+URZ], R3 ;  /* 0x00000003000085a7 */ /* 0x000ea400080010ff */
[----:B--2---:R-:W-:Y:S05]  /*9710*/  @!P0 BRA `(.L_x_149) ;  /* 0xfffffffc00f08947 */ /* 0x004fea000383ffff */
[----:B------:R-:W-:Y:S05]  /*9720*/  BRA `(.L_x_150) ;  /* 0xffffff9c00f47947 */ /* 0x000fea000383ffff */
.L_x_63:
[----:B------:R-:W-:-:S07]  /*9730*/  MOV R0, UR6 ;  /* 0x0000000600007c02 */ /* 0x000fce0008000f00 */
.L_x_151:
[----:B-1----:R1:W2:Y:S02]  /*9740*/  SYNCS.PHASECHK.TRANS64.TRYWAIT P0, [R0+URZ], R3 ;  /* 0x00000003000075a7 */ /* 0x0022a400080011ff */
[----:B--2---:R-:W-:Y:S05]  /*9750*/  @!P0 NANOSLEEP.SYNCS 0x989680 ;  /* 0x009896800000895d */ /* 0x004fea0003900000 */
[----:B------:R-:W2:Y:S02]  /*9760*/  @!P0 SYNCS.PHASECHK.TRANS64 P0, [R0+URZ], R3 ;  /* 0x00000003000085a7 */ /* 0x000ea400080010ff */
[----:B--2---:R-:W-:Y:S05]  /*9770*/  @!P0 BRA `(.L_x_151) ;  /* 0xfffffffc00f08947 */ /* 0x004fea000383ffff */
[----:B------:R-:W-:Y:S05]  /*9780*/  BRA `(.L_x_152) ;  /* 0xffffffa000007947 */ /* 0x000fea000383ffff */
.L_x_64:
[----:B------:R-:W-:-:S07]  /*9790*/  MOV R0, UR7 ;  /* 0x0000000700007c02 */ /* 0x000fce0008000f00 */
.L_x_153:
[----:B-1----:R1:W2:Y:S02]  /*97a0*/  SYNCS.PHASECHK.TRANS64.TRYWAIT P0, [R0+URZ], R3 ;  /* 0x00000003000075a7 */ /* 0x0022a400080011ff */
[----:B--2---:R-:W-:Y:S05]  /*97b0*/  @!P0 NANOSLEEP.SYNCS 0x989680 ;  /* 0x009896800000895d */ /* 0x004fea0003900000 */
[----:B------:R-:W2:Y:S02]  /*97c0*/  @!P0 SYNCS.PHASECHK.TRANS64 P0, [R0+URZ], R3 ;  /* 0x00000003000085a7 */ /* 0x000ea400080010ff */
[----:B--2---:R-:W-:Y:S05]  /*97d0*/  @!P0 BRA `(.L_x_153) ;  /* 0xfffffffc00f08947 */ /* 0x004fea000383ffff */
[----:B------:R-:W-:Y:S05]  /*97e0*/  BRA `(.L_x_154) ;  /* 0xffffffa0000c7947 */ /* 0x000fea000383ffff */
.L_x_69:
[----:B--2---:R2:W3:Y:S02]  /*97f0*/  SYNCS.PHASECHK.TRANS64.TRYWAIT P0, [R0+URZ+0xa0], R3 ;  /* 0x0000a003000075a7 */ /* 0x0044e400080011ff */
[----:B---3--:R-:W-:Y:S05]  /*9800*/  @!P0 NANOSLEEP.SYNCS 0x989680 ;  /* 0x009896800000895d */ /* 0x008fea0003900000 */
[----:B------:R-:W3:Y:S02]  /*9810*/  @!P0 SYNCS.PHASECHK.TRANS64 P0, [R0+URZ+0xa0], R3 ;  /* 0x0000a003000085a7 */ /* 0x000ee400080010ff */
[----:B---3--:R-:W-:Y:S05]  /*9820*/  @!P0 BRA `(.L_x_69) ;  /* 0xfffffffc00f08947 */ /* 0x008fea000383ffff */
[----:B------:R-:W-:Y:S05]  /*9830*/  BRA `(.L_x_155) ;  /* 0xffffffa400187947 */ /* 0x000fea000383ffff */
.L_x_72:
[----:B------:R-:W-:Y:S07]  /*9840*/  MOV R0, UR7 ;  /* 0x0000000700007c02 */ /* 0x000fee0008000f00 */
.L_x_156:
[----:B--2---:R2:W3:Y:S02]  /*9850*/  SYNCS.PHASECHK.TRANS64.TRYWAIT P0, [R0+URZ+0x98], R3 ;  /* 0x00009803000075a7 */ /* 0x0044e400080011ff */
[----:B---3--:R-:W-:Y:S05]  /*9860*/  @!P0 NANOSLEEP.SYNCS 0x989680 ;  /* 0x009896800000895d */ /* 0x008fea0003900000 */
[----:B------:R-:W3:Y:S02]  /*9870*/  @!P0 SYNCS.PHASECHK.TRANS64 P0, [R0+URZ+0x98], R3 ;  /* 0x00009803000085a7 */ /* 0x000ee400080010ff */
[----:B---3--:R-:W-:Y:S05]  /*9880*/  @!P0 BRA `(.L_x_156) ;  /* 0xfffffffc00f08947 */ /* 0x008fea000383ffff */
[----:B------:R-:W-:Y:S05]  /*9890*/  BRA `(.L_x_71) ;  /* 0xffffffa400f87947 */ /* 0x000fea000383ffff */
.L_x_75:
[----:B------:R-:W-:Y:S07]  /*98a0*/  MOV R3, UR7 ;  /* 0x0000000700037c02 */ /* 0x000fee0008000f00 */
.L_x_157:
[----:B-1----:R1:W2:Y:S02]  /*98b0*/  SYNCS.PHASECHK.TRANS64.TRYWAIT P0, [R3+URZ+0x70], R12 ;  /* 0x0000700c030075a7 */ /* 0x0022a400080011ff */
[----:B--2---:R-:W-:Y:S05]  /*98c0*/  @!P0 NANOSLEEP.SYNCS 0x989680 ;  /* 0x009896800000895d */ /* 0x004fea0003900000 */
[----:B------:R-:W2:Y:S02]  /*98d0*/  @!P0 SYNCS.PHASECHK.TRANS64 P0, [R3+URZ+0x70], R12 ;  /* 0x0000700c030085a7 */ /* 0x000ea400080010ff */
[----:B--2---:R-:W-:Y:S05]  /*98e0*/  @!P0 BRA `(.L_x_157) ;  /* 0xfffffffc00f08947 */ /* 0x004fea000383ffff */
[----:B------:R-:W-:Y:S05]  /*98f0*/  BRA `(.L_x_158) ;  /* 0xffffffa800707947 */ /* 0x000fea000383ffff */
.L_x_76:
[----:B-1----:R-:W-:Y:S07]  /*9900*/  MOV R3, UR7 ;  /* 0x0000000700037c02 */ /* 0x002fee0008000f00 */
.L_x_159:
[----:B-1----:R1:W2:Y:S02]  /*9910*/  SYNCS.PHASECHK.TRANS64.TRYWAIT P0, [R3+URZ+0x78], R12 ;  /* 0x0000780c030075a7 */ /* 0x0022a400080011ff */
[----:B--2---:R-:W-:Y:S05]  /*9920*/  @!P0 NANOSLEEP.SYNCS 0x989680 ;  /* 0x009896800000895d */ /* 0x004fea0003900000 */
[----:B------:R-:W2:Y:S02]  /*9930*/  @!P0 SYNCS.PHASECHK.TRANS64 P0, [R3+URZ+0x78], R12 ;  /* 0x0000780c030085a7 */ /* 0x000ea400080010ff */
[----:B--2---:R-:W-:Y:S05]  /*9940*/  @!P0 BRA `(.L_x_159) ;  /* 0xfffffffc00f08947 */ /* 0x004fea000383ffff */
[----:B------:R-:W-:Y:S05]  /*9950*/  BRA `(.L_x_160) ;  /* 0xffffffa800ac7947 */ /* 0x000fea000383ffff */
.L_x_77:
[----:B-1----:R-:W-:Y:S07]  /*9960*/  MOV R3, UR7 ;  /* 0x0000000700037c02 */ /* 0x002fee0008000f00 */
.L_x_161:
[----:B-1----:R1:W2:Y:S02]  /*9970*/  SYNCS.PHASECHK.TRANS64.TRYWAIT P0, [R3+URZ+0x80], R12 ;  /* 0x0000800c030075a7 */ /* 0x0022a400080011ff */
[----:B--2---:R-:W-:Y:S05]  /*9980*/  @!P0 NANOSLEEP.SYNCS 0x989680 ;  /* 0x009896800000895d */ /* 0x004fea0003900000 */
[----:B------:R-:W2:Y:S02]  /*9990*/  @!P0 SYNCS.PHASECHK.TRANS64 P0, [R3+URZ+0x80], R12 ;  /* 0x0000800c030085a7 */ /* 0x000ea400080010ff */
[----:B--2---:R-:W-:Y:S05]  /*99a0*/  @!P0 BRA `(.L_x_161) ;  /* 0xfffffffc00f08947 */ /* 0x004fea000383ffff */
[----:B------:R-:W-:Y:S05]  /*99b0*/  BRA `(.L_x_162) ;  /* 0xffffffa800f47947 */ /* 0x000fea000383ffff */
.L_x_78:
[----:B------:R-:W-:Y:S07]  /*99c0*/  MOV R3, UR7 ;  /* 0x0000000700037c02 */ /* 0x000fee0008000f00 */
.L_x_163:
[----:B-1----:R1:W2:Y:S02]  /*99d0*/  SYNCS.PHASECHK.TRANS64.TRYWAIT P0, [R3+URZ+0x88], R12 ;  /* 0x0000880c030075a7 */ /* 0x0022a400080011ff */
[----:B--2---:R-:W-:Y:S05]  /*99e0*/  @!P0 NANOSLEEP.SYNCS 0x989680 ;  /* 0x009896800000895d */ /* 0x004fea0003900000 */
[----:B------:R-:W2:Y:S02]  /*99f0*/  @!P0 SYNCS.PHASECHK.TRANS64 P0, [R3+URZ+0x88], R12 ;  /* 0x0000880c030085a7 */ /* 0x000ea400080010ff */
[----:B--2---:R-:W-:Y:S05]  /*9a00*/  @!P0 BRA `(.L_x_163) ;  /* 0xfffffffc00f08947 */ /* 0x004fea000383ffff */
[----:B------:R-:W-:Y:S05]  /*9a10*/  BRA `(.L_x_164) ;  /* 0xffffffac007c7947 */ /* 0x000fea000383ffff */
.L_x_80:
[----:B------:R-:W-:-:S07]  /*9a20*/  MOV R0, UR7 ;  /* 0x0000000700007c02 */ /* 0x000fce0008000f00 */
.L_x_165:
[----:B-1----:R1:W3:Y:S02]  /*9a30*/  SYNCS.PHASECHK.TRANS64.TRYWAIT P0, [R0+URZ+0x70], R3 ;  /* 0x00007003000075a7 */ /* 0x0022e400080011ff */
[----:B---3--:R-:W-:Y:S05]  /*9a40*/  @!P0 NANOSLEEP.SYNCS 0x989680 ;  /* 0x009896800000895d */ /* 0x008fea0003900000 */
[----:B------:R-:W3:Y:S02]  /*9a50*/  @!P0 SYNCS.PHASECHK.TRANS64 P0, [R0+URZ+0x70], R3 ;  /* 0x00007003000085a7 */ /* 0x000ee400080010ff */
[----:B---3--:R-:W-:Y:S05]  /*9a60*/  @!P0 BRA `(.L_x_165) ;  /* 0xfffffffc00f08947 */ /* 0x008fea000383ffff */
[----:B------:R-:W-:Y:S05]  /*9a70*/  BRA `(.L_x_166) ;  /* 0xffffffac00ec7947 */ /* 0x000fea000383ffff */
.L_x_81:
[----:B-1----:R-:W-:-:S07]  /*9a80*/  MOV R0, UR7 ;  /* 0x0000000700007c02 */ /* 0x002fce0008000f00 */
.L_x_167:
[----:B-1----:R1:W3:Y:S02]  /*9a90*/  SYNCS.PHASECHK.TRANS64.TRYWAIT P0, [R0+URZ+0x78], R3 ;  /* 0x00007803000075a7 */ /* 0x0022e400080011ff */
[----:B---3--:R-:W-:Y:S05]  /*9aa0*/  @!P0 NANOSLEEP.SYNCS 0x989680 ;  /* 0x009896800000895d */ /* 0x008fea0003900000 */
[----:B------:R-:W3:Y:S02]  /*9ab0*/  @!P0 SYNCS.PHASECHK.TRANS64 P0, [R0+URZ+0x78], R3 ;  /* 0x00007803000085a7 */ /* 0x000ee400080010ff */
[----:B---3--:R-:W-:Y:S05]  /*9ac0*/  @!P0 BRA `(.L_x_167) ;  /* 0xfffffffc00f08947 */ /* 0x008fea000383ffff */
[----:B------:R-:W-:Y:S05]  /*9ad0*/  BRA `(.L_x_168) ;  /* 0xffffffac00dc7947 */ /* 0x000fea000383ffff */
.L_x_82:
[----:B-1----:R-:W-:-:S07]  /*9ae0*/  MOV R0, UR7 ;  /* 0x0000000700007c02 */ /* 0x002fce0008000f00 */
.L_x_169:
[----:B-1----:R1:W3:Y:S02]  /*9af0*/  SYNCS.PHASECHK.TRANS64.TRYWAIT P0, [R0+URZ+0x80], R3 ;  /* 0x00008003000075a7 */ /* 0x0022e400080011ff */
[----:B---3--:R-:W-:Y:S05]  /*9b00*/  @!P0 NANOSLEEP.SYNCS 0x989680 ;  /* 0x009896800000895d */ /* 0x008fea0003900000 */
[----:B------:R-:W3:Y:S02]  /*9b10*/  @!P0 SYNCS.PHASECHK.TRANS64 P0, [R0+URZ+0x80], R3 ;  /* 0x00008003000085a7 */ /* 0x000ee400080010ff */
[----:B---3--:R-:W-:Y:S05]  /*9b20*/  @!P0 BRA `(.L_x_169) ;  /* 0xfffffffc00f08947 */ /* 0x008fea000383ffff */
[----:B------:R-:W-:Y:S05]  /*9b30*/  BRA `(.L_x_170) ;  /* 0xffffffac00cc7947 */ /* 0x000fea000383ffff */
.L_x_84:
[----:B--2---:R2:W4:Y:S02]  /*9b40*/  SYNCS.PHASECHK.TRANS64.TRYWAIT P0, [R0+URZ+0xa0], R3 ;  /* 0x0000a003000075a7 */ /* 0x00452400080011ff */
[----:B----4-:R-:W-:Y:S05]  /*9b50*/  @!P0 NANOSLEEP.SYNCS 0x989680 ;  /* 0x009896800000895d */ /* 0x010fea0003900000 */
[----:B------:R-:W4:Y:S02]  /*9b60*/  @!P0 SYNCS.PHASECHK.TRANS64 P0, [R0+URZ+0xa0], R3 ;  /* 0x0000a003000085a7 */ /* 0x000f2400080010ff */
[----:B----4-:R-:W-:Y:S05]  /*9b70*/  @!P0 BRA `(.L_x_84) ;  /* 0xfffffffc00f08947 */ /* 0x010fea000383ffff */
[----:B------:R-:W-:Y:S05]  /*9b80*/  BRA `(.L_x_171) ;  /* 0xffffffb0009c7947 */ /* 0x000fea000383ffff */
.L_x_95:
[----:B-1----:R1:W3:Y:S02]  /*9b90*/  SYNCS.PHASECHK.TRANS64.TRYWAIT P1, [R0+URZ+0x50], R3 ;  /* 0x00005003000075a7 */ /* 0x0022e400080211ff */
[----:B---3--:R-:W-:Y:S05]  /*9ba0*/  @!P1 NANOSLEEP.SYNCS 0x989680 ;  /* 0x009896800000995d */ /* 0x008fea0003900000 */
[----:B------:R-:W3:Y:S02]  /*9bb0*/  @!P1 SYNCS.PHASECHK.TRANS64 P1, [R0+URZ+0x50], R3 ;  /* 0x00005003000095a7 */ /* 0x000ee400080210ff */
[----:B---3--:R-:W-:Y:S05]  /*9bc0*/  @!P1 BRA `(.L_x_95) ;  /* 0xfffffffc00f09947 */ /* 0x008fea000383ffff */
[----:B------:R-:W-:Y:S05]  /*9bd0*/  BRA `(.L_x_94) ;  /* 0xffffffbc00b47947 */ /* 0x000fea000383ffff */
.L_x_97:
[----:B---3--:R3:W4:Y:S02]  /*9be0*/  SYNCS.PHASECHK.TRANS64.TRYWAIT P0, [R108+URZ+0xc0], R7 ;  /* 0x0000c0076c0075a7 */ /* 0x00872400080011ff */
[----:B----4-:R-:W-:Y:S05]  /*9bf0*/  @!P0 NANOSLEEP.SYNCS 0x989680 ;  /* 0x009896800000895d */ /* 0x010fea0003900000 */
[----:B------:R-:W4:Y:S02]  /*9c00*/  @!P0 SYNCS.PHASECHK.TRANS64 P0, [R108+URZ+0xc0], R7 ;  /* 0x0000c0076c0085a7 */ /* 0x000f2400080010ff */
[----:B----4-:R-:W-:Y:S05]  /*9c10*/  @!P0 BRA `(.L_x_97) ;  /* 0xfffffffc00f08947 */ /* 0x010fea000383ffff */
[----:B------:R-:W-:Y:S05]  /*9c20*/  BRA `(.L_x_96) ;  /* 0xffffffc000087947 */ /* 0x000fea000383ffff */
.L_x_105:
[----:B--2---:R2:W3:Y:S02]  /*9c30*/  SYNCS.PHASECHK.TRANS64.TRYWAIT P0, [R55+URZ+0x50], R0 ;  /* 0x00005000370075a7 */ /* 0x0044e400080011ff */
[----:B---3--:R-:W-:Y:S05]  /*9c40*/  @!P0 NANOSLEEP.SYNCS 0x989680 ;  /* 0x009896800000895d */ /* 0x008fea0003900000 */
[----:B------:R-:W3:Y:S02]  /*9c50*/  @!P0 SYNCS.PHASECHK.TRANS64 P0, [R55+URZ+0x50], R0 ;  /* 0x00005000370085a7 */ /* 0x000ee400080010ff */
[----:B---3--:R-:W-:Y:S05]  /*9c60*/  @!P0 BRA `(.L_x_105) ;  /* 0xfffffffc00f08947 */ /* 0x008fea000383ffff */
[----:B------:R-:W-:Y:S05]  /*9c70*/  BRA `(.L_x_104) ;  /* 0xffffffcc00007947 */ /* 0x000fea000383ffff */
.L_x_113:
[----:B--2---:R2:W3:Y:S02]  /*9c80*/  SYNCS.PHASECHK.TRANS64.TRYWAIT P0, [R73+URZ+0x50], R2 ;  /* 0x00005002490075a7 */ /* 0x0044e400080011ff */
[----:B---3--:R-:W-:Y:S05]  /*9c90*/  @!P0 NANOSLEEP.SYNCS 0x989680 ;  /* 0x009896800000895d */ /* 0x008fea0003900000 */
[----:B------:R-:W3:Y:S02]  /*9ca0*/  @!P0 SYNCS.PHASECHK.TRANS64 P0, [R73+URZ+0x50], R2 ;  /* 0x00005002490085a7 */ /* 0x000ee400080010ff */
[----:B---3--:R-:W-:Y:S05]  /*9cb0*/  @!P0 BRA `(.L_x_113) ;  /* 0xfffffffc00f08947 */ /* 0x008fea000383ffff */
[----:B------:R-:W-:Y:S05]  /*9cc0*/  BRA `(.L_x_112) ;  /* 0xffffffd8003c7947 */ /* 0x000fea000383ffff */
.L_x_121:
[----:B--2---:R2:W3:Y:S02]  /*9cd0*/  SYNCS.PHASECHK.TRANS64.TRYWAIT P0, [R76+URZ+0x50], R3 ;  /* 0x000050034c0075a7 */ /* 0x0044e400080011ff */
[----:B---3--:R-:W-:Y:S05]  /*9ce0*/  @!P0 NANOSLEEP.SYNCS 0x989680 ;  /* 0x009896800000895d */ /* 0x008fea0003900000 */
[----:B------:R-:W3:Y:S02]  /*9cf0*/  @!P0 SYNCS.PHASECHK.TRANS64 P0, [R76+URZ+0x50], R3 ;  /* 0x000050034c0085a7 */ /* 0x000ee400080010ff */
[----:B---3--:R-:W-:Y:S05]  /*9d00*/  @!P0 BRA `(.L_x_121) ;  /* 0xfffffffc00f08947 */ /* 0x008fea000383ffff */
[----:B------:R-:W-:Y:S05]  /*9d10*/  BRA `(.L_x_120) ;  /* 0xffffffe400847947 */ /* 0x000fea000383ffff */
        .weak           $__internal_0_$__cuda_sm10x_tcgen05_guardrail_trap_col_being_dealloced_not_returned_by_alloc
        .type           $__internal_0_$__cuda_sm10x_tcgen05_guardrail_trap_col_being_dealloced_not_returned_by_alloc,@function
        .size           $__internal_0_$__cuda_sm10x_tcgen05_guardrail_trap_col_being_dealloced_not_returned_by_alloc,($__internal_1_$__cuda_sm10x_tcgen05_guardrail_trap_phase_invalid_during_alloc - $__internal_0_$__cuda_sm10x_tcgen05_guardrail_trap_col_being_dealloced_not_returned_by_alloc)
$__internal_0_$__cuda_sm10x_tcgen05_guardrail_trap_col_being_dealloced_not_returned_by_alloc:
[----:B------:R-:W-:Y:S05]  /*9d20*/  BPT.TRAP 0x1 ;  /* 0x000000040000795c */ /* 0x000fea0000300000 */
[----:B------:R-:W-:-:S04]  /*9d30*/  HFMA2 R3, -RZ, RZ, 0, 0 ;  /* 0x00000000ff037431 */ /* 0x000fc800000001ff */
[----:B------:R-:W-:Y:S05]  /*9d40*/  RET.REL.NODEC R2 `(_ZN7cutlass13device_kernelINS_4gemm6kernel13GemmUniversalIN4cute5tupleIJiiiiEEENS1_10collective13CollectiveMmaINS1_35MainloopSm100TmaUmmaWarpSpecializedILi5ELi2ELi4ENS5_IJNS4_1CILi1EEESB_SB_EEEEENS5_IJNSA_ILi64EEENSA_ILi256EEENSA_ILi128EEEEEEaNS5_IJlSB_lEEEaSI_NS4_8TiledMMAINS4_8MMA_AtomIJNS4_15SM100_MMA_S8_SSIaaiLi64ELi256ELNS4_4UMMA5MajorE0ELSN_0ELNSM_8SaturateE0EEEEEENS4_6LayoutISC_NS5_IJNSA_ILi0EEESS_SS_EEEEENS5_IJNS4_10UnderscoreESV_SV_EEEEENS4_13SM90_TMA_LOADENS4_14ComposedLayoutINS4_7SwizzleILi3ELi4ELi3EEENS4_18smem_ptr_flag_bitsILi8EEENSR_INS5_IJNSA_ILi8EEESG_EEENS5_IJSG_SB_EEEEEEEvNS4_8identityESY_S18_vS19_EENS_8epilogue10collective18CollectiveEpilogueINS1B_23Sm100TmaWarpSpecializedILi4ELi2ELi32ELb0ELb0EEEJSH_NS5_IJNSR_ISE_SB_EES1G_EEEaSI_aSI_NS1B_6fusion15FusionCallbacksIS1F_NS1I_17LinearCombinationIaiaiLNS_15FloatRoundStyleE2EEESH_S1H_JEEENS4_5SM1004TMEM4LOAD26SM100_TMEM_LOAD_16dp32b32xESY_NSZ_INS10_ILi2ELi4ELi3EEES13_NSR_INS5_IJS14_SE_EEENS5_IJSE_SB_EEEEEEENS4_39AutoVectorizingCopyWithAssumedAlignmentILi128EEENS4_14SM90_TMA_STOREES1W_S1Y_S1Y_EEEvvEEEEvNT_6ParamsE) ;  /* 0xffffff6002ac7950 */ /* 0x000fea0003c3ffff */
        .weak           $__internal_1_$__cuda_sm10x_tcgen05_guardrail_trap_phase_invalid_during_alloc
        .type           $__internal_1_$__cuda_sm10x_tcgen05_guardrail_trap_phase_invalid_during_alloc,@function
        .size           $__internal_1_$__cuda_sm10x_tcgen05_guardrail_trap_phase_invalid_during_alloc,($__internal_2_$__cuda_sm10x_tcgen05_guardrail_trap_unallocated_columns_being_dealloced - $__internal_1_$__cuda_sm10x_tcgen05_guardrail_trap_phase_invalid_during_alloc)
$__internal_1_$__cuda_sm10x_tcgen05_guardrail_trap_phase_invalid_during_alloc:
[----:B------:R-:W-:Y:S05]  /*9d50*/  BPT.TRAP 0x1 ;  /* 0x000000040000795c */ /* 0x000fea0000300000 */
[----:B------:R-:W-:-:S04]  /*9d60*/  MOV R3, 0x0 ;  /* 0x0000000000037802 */ /* 0x000fc80000000f00 */
[----:B------:R-:W-:Y:S05]  /*9d70*/  RET.REL.NODEC R2 `(_ZN7cutlass13device_kernelINS_4gemm6kernel13GemmUniversalIN4cute5tupleIJiiiiEEENS1_10collective13CollectiveMmaINS1_35MainloopSm100TmaUmmaWarpSpecializedILi5ELi2ELi4ENS5_IJNS4_1CILi1EEESB_SB_EEEEENS5_IJNSA_ILi64EEENSA_ILi256EEENSA_ILi128EEEEEEaNS5_IJlSB_lEEEaSI_NS4_8TiledMMAINS4_8MMA_AtomIJNS4_15SM100_MMA_S8_SSIaaiLi64ELi256ELNS4_4UMMA5MajorE0ELSN_0ELNSM_8SaturateE0EEEEEENS4_6LayoutISC_NS5_IJNSA_ILi0EEESS_SS_EEEEENS5_IJNS4_10UnderscoreESV_SV_EEEEENS4_13SM90_TMA_LOADENS4_14ComposedLayoutINS4_7SwizzleILi3ELi4ELi3EEENS4_18smem_ptr_flag_bitsILi8EEENSR_INS5_IJNSA_ILi8EEESG_EEENS5_IJSG_SB_EEEEEEEvNS4_8identityESY_S18_vS19_EENS_8epilogue10collective18CollectiveEpilogueINS1B_23Sm100TmaWarpSpecializedILi4ELi2ELi32ELb0ELb0EEEJSH_NS5_IJNSR_ISE_SB_EES1G_EEEaSI_aSI_NS1B_6fusion15FusionCallbacksIS1F_NS1I_17LinearCombinationIaiaiLNS_15FloatRoundStyleE2EEESH_S1H_JEEENS4_5SM1004TMEM4LOAD26SM100_TMEM_LOAD_16dp32b32xESY_NSZ_INS10_ILi2ELi4ELi3EEES13_NSR_INS5_IJS14_SE_EEENS5_IJSE_SB_EEEEEEENS4_39AutoVectorizingCopyWithAssumedAlignmentILi128EEENS4_14SM90_TMA_STOREES1W_S1Y_S1Y_EEEvvEEEEvNT_6ParamsE) ;  /* 0xffffff6002a07950 */ /* 0x000fea0003c3ffff */
        .weak           $__internal_2_$__cuda_sm10x_tcgen05_guardrail_trap_unallocated_columns_being_dealloced
        .type           $__internal_2_$__cuda_sm10x_tcgen05_guardrail_trap_unallocated_columns_being_dealloced,@function
        .size           $__internal_2_$__cuda_sm10x_tcgen05_guardrail_trap_unallocated_columns_being_dealloced,(.L_x_173 - $__internal_2_$__cuda_sm10x_tcgen05_guardrail_trap_unallocated_columns_being_dealloced)
$__internal_2_$__cuda_sm10x_tcgen05_guardrail_trap_unallocated_columns_being_dealloced:
[----:B------:R-:W-:Y:S05]  /*9d80*/  BPT.TRAP 0x1 ;  /* 0x000000040000795c */ /* 0x000fea0000300000 */
[----:B------:R-:W-:-:S04]  /*9d90*/  HFMA2 R3, -RZ, RZ, 0, 0 ;  /* 0x00000000ff037431 */ /* 0x000fc800000001ff */
[----:B------:R-:W-:Y:S05]  /*9da0*/  RET.REL.NODEC R2 `(_ZN7cutlass13device_kernelINS_4gemm6kernel13GemmUniversalIN4cute5tupleIJiiiiEEENS1_10collective13CollectiveMmaINS1_35MainloopSm100TmaUmmaWarpSpecializedILi5ELi2ELi4ENS5_IJNS4_1CILi1EEESB_SB_EEEEENS5_IJNSA_ILi64EEENSA_ILi256EEENSA_ILi128EEEEEEaNS5_IJlSB_lEEEaSI_NS4_8TiledMMAINS4_8MMA_AtomIJNS4_15SM100_MMA_S8_SSIaaiLi64ELi256ELNS4_4UMMA5MajorE0ELSN_0ELNSM_8SaturateE0EEEEEENS4_6LayoutISC_NS5_IJNSA_ILi0EEESS_SS_EEEEENS5_IJNS4_10UnderscoreESV_SV_EEEEENS4_13SM90_TMA_LOADENS4_14ComposedLayoutINS4_7SwizzleILi3ELi4ELi3EEENS4_18smem_ptr_flag_bitsILi8EEENSR_INS5_IJNSA_ILi8EEESG_EEENS5_IJSG_SB_EEEEEEEvNS4_8identityESY_S18_vS19_EENS_8epilogue10collective18CollectiveEpilogueINS1B_23Sm100TmaWarpSpecializedILi4ELi2ELi32ELb0ELb0EEEJSH_NS5_IJNSR_ISE_SB_EES1G_EEEaSI_aSI_NS1B_6fusion15FusionCallbacksIS1F_NS1I_17LinearCombinationIaiaiLNS_15FloatRoundStyleE2EEESH_S1H_JEEENS4_5SM1004TMEM4LOAD26SM100_TMEM_LOAD_16dp32b32xESY_NSZ_INS10_ILi2ELi4ELi3EEES13_NSR_INS5_IJS14_SE_EEENS5_IJSE_SB_EEEEEEENS4_39AutoVectorizingCopyWithAssumedAlignmentILi128EEENS4_14SM90_TMA_STOREES1W_S1Y_S1Y_EEEvvEEEEvNT_6ParamsE) ;  /* 0xffffff6002947950 */ /* 0x000fea0003c3ffff */
.L_x_172:
[----:B------:R-:W-:-:S00]  /*9db0*/  BRA `(.L_x_172) ;  /* 0xfffffffc00fc7947 */ /* 0x000fc0000383ffff */
[----:B------:R-:W-:-:S00]  /*9dc0*/  NOP ;  /* 0x0000000000007918 */ /* 0x000fc00000000000 */
        /* <DEDUP_REMOVED lines=11> */
.L_x_173:


//--------------------- .nv.global.init           --------------------------
	.section	.nv.global.init,"aw",@progbits
.nv.global.init:
	.type		$str$27,@object
	.size		$str$27,($str$28 - $str$27)
$str$27:
        /*0000*/ 	.byte	0x28, 0x61, 0x64, 0x64, 0x72, 0x65, 0x73, 0x73, 0x20, 0x26, 0x20, 0x6d, 0x61, 0x73, 0x6b, 0x29
        /*0010*/ 	.byte	0x20, 0x3d, 0x3d, 0x20, 0x30, 0x00
	.type		$str$28,@object
	.size		$str$28,($str$26 - $str$28)
$str$28:
        /*0016*/ 	.byte	0x2f, 0x74, 0x6d, 0x70, 0x2f, 0x63, 0x75, 0x74, 0x6c, 0x61, 0x73, 0x73, 0x5f, 0x73, 0x77, 0x65
        /*0026*/ 	.byte	0x65, 0x70, 0x5f, 0x73, 0x72, 0x63, 0x2f, 0x69, 0x6e, 0x63, 0x6c, 0x75, 0x64, 0x65, 0x2f, 0x63
        /*0036*/ 	.byte	0x75, 0x74, 0x65, 0x2f, 0x70, 0x6f, 0x69, 0x6e, 0x74, 0x65, 0x72, 0x5f, 0x66, 0x6c, 0x61, 0x67
        /*0046*/ 	.byte	0x67, 0x65, 0x64, 0x2e, 0x68, 0x70, 0x70, 0x00
	.type		$str$26,@object
	.size		$str$26,($str$25 - $str$26)
$str$26:
        /*004e*/ 	.byte	0x2f, 0x74, 0x6d, 0x70, 0x2f, 0x63, 0x75, 0x74, 0x6c, 0x61, 0x73, 0x73, 0x5f, 0x73, 0x77, 0x65
        /*005e*/ 	.byte	0x65, 0x70, 0x5f, 0x73, 0x72, 0x63, 0x2f, 0x69, 0x6e, 0x63, 0x6c, 0x75, 0x64, 0x65, 0x2f, 0x63
        /*006e*/ 	.byte	0x75, 0x74, 0x65, 0x2f, 0x61, 0x74, 0x6f, 0x6d, 0x2f, 0x63, 0x6f, 0x70, 0x79, 0x5f, 0x74, 0x72
        /*007e*/ 	.byte	0x61, 0x69, 0x74, 0x73, 0x5f, 0x73, 0x6d, 0x31, 0x30, 0x30, 0x2e, 0x68, 0x70, 0x70, 0x00
	.type		$str$25,@object
	.size		$str$25,(__unnamed_1 - $str$25)
$str$25:
        /*008d*/ 	.byte	0x28, 0x28, 0x75, 0x69, 0x6e, 0x74, 0x33, 0x32, 0x5f, 0x74, 0x28, 0x74, 0x68, 0x72, 0x65, 0x61
        /*009d*/ 	.byte	0x64, 0x49, 0x64, 0x78, 0x2e, 0x78, 0x29, 0x20, 0x2f, 0x20, 0x33, 0x32, 0x29, 0x20, 0x25, 0x20
        /*00ad*/ 	.byte	0x34, 0x29, 0x20, 0x3d, 0x3d, 0x20, 0x28, 0x28, 0x28, 0x74, 0x6d, 0x65, 0x6d, 0x5f, 0x61, 0x64
        /*00bd*/ 	.byte	0x64, 0x72, 0x20, 0x3e, 0x3e, 0x20, 0x31, 0x36, 0x29, 0x20, 0x2f, 0x20, 0x33, 0x32, 0x29, 0x20
        /*00cd*/ 	.byte	0x25, 0x20, 0x34, 0x29, 0x00
	.type		__unnamed_1,@object
	.size		__unnamed_1,(__unnamed_2 - __unnamed_1)
__unnamed_1:
        /*00d2*/ 	.byte	0x61, 0x75, 0x74, 0x6f, 0x20, 0x63, 0x75, 0x74, 0x65, 0x3a, 0x3a, 0x61, 0x73, 0x5f, 0x70, 0x6f
        /* <DEDUP_REMOVED lines=24> */
        /*0262*/ 	.byte	0x00
	.type		__unnamed_2,@object
	.size		__unnamed_2,(__unnamed_3 - __unnamed_2)
__unnamed_2:
        /* <DEDUP_REMOVED lines=26> */
	.type		__unnamed_3,@object
	.size		__unnamed_3,(.L_3 - __unnamed_3)
__unnamed_3:
        /* <DEDUP_REMOVED lines=41> */
.L_3:


//--------------------- .nv.shared._ZN7cutlass13device_kernelINS_4gemm6kernel13GemmUniversalIN4cute5tupleIJiiiiEEENS1_10collective13CollectiveMmaINS1_35MainloopSm100TmaUmmaWarpSpecializedILi5ELi2ELi4ENS5_IJNS4_1CILi1EEESB_SB_EEEEENS5_IJNSA_ILi64EEENSA_ILi256EEENSA_ILi128EEEEEEaNS5_IJlSB_lEEEaSI_NS4_8TiledMMAINS4_8MMA_AtomIJNS4_15SM100_MMA_S8_SSIaaiLi64ELi256ELNS4_4UMMA5MajorE0ELSN_0ELNSM_8SaturateE0EEEEEENS4_6LayoutISC_NS5_IJNSA_ILi0EEESS_SS_EEEEENS5_IJNS4_10UnderscoreESV_SV_EEEEENS4_13SM90_TMA_LOADENS4_14ComposedLayoutINS4_7SwizzleILi3ELi4ELi3EEENS4_18smem_ptr_flag_bitsILi8EEENSR_INS5_IJNSA_ILi8EEESG_EEENS5_IJSG_SB_EEEEEEEvNS4_8identityESY_S18_vS19_EENS_8epilogue10collective18CollectiveEpilogueINS1B_23Sm100TmaWarpSpecializedILi4ELi2ELi32ELb0ELb0EEEJSH_NS5_IJNSR_ISE_SB_EES1G_EEEaSI_aSI_NS1B_6fusion15FusionCallbacksIS1F_NS1I_17LinearCombinationIaiaiLNS_15FloatRoundStyleE2EEESH_S1H_JEEENS4_5SM1004TMEM4LOAD26SM100_TMEM_LOAD_16dp32b32xESY_NSZ_INS10_ILi2ELi4ELi3EEES13_NSR_INS5_IJS14_SE_EEENS5_IJSE_SB_EEEEEEENS4_39AutoVectorizingCopyWithAssumedAlignmentILi128EEENS4_14SM90_TMA_STOREES1W_S1Y_S1Y_EEEvvEEEEvNT_6ParamsE --------------------------
	.section	.nv.shared._ZN7cutlass13device_kernelINS_4gemm6kernel13GemmUniversalIN4cute5tupleIJiiiiEEENS1_10collective13CollectiveMmaINS1_35MainloopSm100TmaUmmaWarpSpecializedILi5ELi2ELi4ENS5_IJNS4_1CILi1EEESB_SB_EEEEENS5_IJNSA_ILi64EEENSA_ILi256EEENSA_ILi128EEEEEEaNS5_IJlSB_lEEEaSI_NS4_8TiledMMAINS4_8MMA_AtomIJNS4_15SM100_MMA_S8_SSIaaiLi64ELi256ELNS4_4UMMA5MajorE0ELSN_0ELNSM_8SaturateE0EEEEEENS4_6LayoutISC_NS5_IJNSA_ILi0EEESS_SS_EEEEENS5_IJNS4_10UnderscoreESV_SV_EEEEENS4_13SM90_TMA_LOADENS4_14ComposedLayoutINS4_7SwizzleILi3ELi4ELi3EEENS4_18smem_ptr_flag_bitsILi8EEENSR_INS5_IJNSA_ILi8EEESG_EEENS5_IJSG_SB_EEEEEEEvNS4_8identityESY_S18_vS19_EENS_8epilogue10collective18CollectiveEpilogueINS1B_23Sm100TmaWarpSpecializedILi4ELi2ELi32ELb0ELb0EEEJSH_NS5_IJNSR_ISE_SB_EES1G_EEEaSI_aSI_NS1B_6fusion15FusionCallbacksIS1F_NS1I_17LinearCombinationIaiaiLNS_15FloatRoundStyleE2EEESH_S1H_JEEENS4_5SM1004TMEM4LOAD26SM100_TMEM_LOAD_16dp32b32xESY_NSZ_INS10_ILi2ELi4ELi3EEES13_NSR_INS5_IJS14_SE_EEENS5_IJSE_SB_EEEEEEENS4_39AutoVectorizingCopyWithAssumedAlignmentILi128EEENS4_14SM90_TMA_STOREES1W_S1Y_S1Y_EEEvvEEEEvNT_6ParamsE,"aw",@nobits
	.sectionflags	@""
	.align	16
	.zero		1024


//--------------------- .nv.shared.reserved.0     --------------------------
	.section	.nv.shared.reserved.0,"aw",@nobits
	.weak		__nv_reservedSMEM_offset_0_alias
	.size		__nv_reservedSMEM_offset_0_alias, 0, 64
	.other		__nv_reservedSMEM_offset_0_alias,@"STO_CUDA_RESERVED_SHARED STV_DEFAULT"
__nv_reservedSMEM_offset_0_alias:
	.zero		0
.nv.shared.reserved.0:
	.zero		64
	.weak		__nv_reservedSMEM_tcgen05_partition
	.type		__nv_reservedSMEM_tcgen05_partition,@object
	.size		__nv_reservedSMEM_tcgen05_partition,(.L_0 - __nv_reservedSMEM_tcgen05_partition)
__nv_reservedSMEM_tcgen05_partition:
	.zero		32
.L_0:


//--------------------- .nv.global                --------------------------
	.section	.nv.global,"aw",@nobits
.nv.global:
	.type		_ZN40_INTERNAL_6da07df4_4_k_cu_0894df59_322314cute1_E,@object
	.size		_ZN40_INTERNAL_6da07df4_4_k_cu_0894df59_322314cute1_E,(_ZN40_INTERNAL_6da07df4_4_k_cu_0894df59_322314cuda3std3__45__cpo6cbeginE - _ZN40_INTERNAL_6da07df4_4_k_cu_0894df59_322314cute1_E)
_ZN40_INTERNAL_6da07df4_4_k_cu_0894df59_322314cute1_E:
	.zero		1
	.type		_ZN40_INTERNAL_6da07df4_4_k_cu_0894df59_322314cuda3std3__45__cpo6cbeginE,@object
	.size		_ZN40_INTERNAL_6da07df4_4_k_cu_0894df59_322314cuda3std3__45__cpo6cbeginE,(_ZN40_INTERNAL_6da07df4_4_k_cu_0894df59_322314cuda3std3__48in_placeE - _ZN40_INTERNAL_6da07df4_4_k_cu_0894df59_322314cuda3std3__45__cpo6cbeginE)
_ZN40_INTERNAL_6da07df4_4_k_cu_0894df59_322314cuda3std3__45__cpo6cbeginE:
	.zero		1
	.type		_ZN40_INTERNAL_6da07df4_4_k_cu_0894df59_322314cuda3std3__48in_placeE,@object
	.size		_ZN40_INTERNAL_6da07df4_4_k_cu_0894df59_322314cuda3std3__48in_placeE,(_ZN40_INTERNAL_6da07df4_4_k_cu_0894df59_322314cuda3std6ranges3__45__cpo9iter_moveE - _ZN40_INTERNAL_6da07df4_4_k_cu_0894df59_322314cuda3std3__48in_placeE)
_ZN40_INTERNAL_6da07df4_4_k_cu_0894df59_322314cuda3std3__48in_placeE:
	.zero		1
	.type		_ZN40_INTERNAL_6da07df4_4_k_cu_0894df59_322314cuda3std6ranges3__45__cpo9iter_moveE,@object
	.size		_ZN40_INTERNAL_6da07df4_4_k_cu_0894df59_322314cuda3std6ranges3__45__cpo9iter_moveE,(_ZN40_INTERNAL_6da07df4_4_k_cu_0894df59_322314cuda3std3__45__cpo5beginE - _ZN40_INTERNAL_6da07df4_4_k_cu_0894df59_322314cuda3std6ranges3__45__cpo9iter_moveE)
_ZN40_INTERNAL_6da07df4_4_k_cu_0894df59_322314cuda3std6ranges3__45__cpo9iter_moveE:
	.zero		1
	.type		_ZN40_INTERNAL_6da07df4_4_k_cu_0894df59_322314cuda3std3__45__cpo5beginE,@object
	.size		_ZN40_INTERNAL_6da07df4_4_k_cu_0894df59_322314cuda3std3__45__cpo5beginE,(_ZN40_INTERNAL_6da07df4_4_k_cu_0894df59_322314cuda3std3__442_GLOBAL__N__6da07df4_4_k_cu_0894df59_322316ignoreE - _ZN40_INTERNAL_6da07df4_4_k_cu_0894df59_322314cuda3std3__45__cpo5beginE)
_ZN40_INTERNAL_6da07df4_4_k_cu_0894df59_322314cuda3std3__45__cpo5beginE:
	.zero		1
	.type		_ZN40_INTERNAL_6da07df4_4_k_cu_0894df59_322314cuda3std3__442_GLOBAL__N__6da07df4_4_k_cu_0894df59_322316ignoreE,@object
	.size		_ZN40_INTERNAL_6da07df4_4_k_cu_0894df59_322314cuda3std3__442_GLOBAL__N__6da07df4_4_k_cu_0894df59_322316ignoreE,(_ZN40_INTERNAL_6da07df4_4_k_cu_0894df59_322314cute7productE - _ZN40_INTERNAL_6da07df4_4_k_cu_0894df59_322314cuda3std3__442_GLOBAL__N__6da07df4_4_k_cu_0894df59_322316ignoreE)
_ZN40_INTERNAL_6da07df4_4_k_cu_0894df59_322314cuda3std3__442_GLOBAL__N__6da07df4_4_k_cu_0894df59_322316ignoreE:
	.zero		1
	.type		_ZN40_INTERNAL_6da07df4_4_k_cu_0894df59_322314cute7productE,@object
	.size		_ZN40_INTERNAL_6da07df4_4_k_cu_0894df59_322314cute7productE,(_ZN40_INTERNAL_6da07df4_4_k_cu_0894df59_322314cuda3std3__45__cpo3endE - _ZN40_INTERNAL_6da07df4_4_k_cu_0894df59_322314cute7productE)
_ZN40_INTERNAL_6da07df4_4_k_cu_0894df59_322314cute7productE:
	.zero		1
	.type		_ZN40_INTERNAL_6da07df4_4_k_cu_0894df59_322314cuda3std3__45__cpo3endE,@object
	.size		_ZN40_INTERNAL_6da07df4_4_k_cu_0894df59_322314cuda3std3__45__cpo3endE,(_ZN40_INTERNAL_6da07df4_4_k_cu_0894df59_322314cuda3std3__419piecewise_constructE - _ZN40_INTERNAL_6da07df4_4_k_cu_0894df59_322314cuda3std3__45__cpo3endE)
_ZN40_INTERNAL_6da07df4_4_k_cu_0894df59_322314cuda3std3__45__cpo3endE:
	.zero		1
	.type		_ZN40_INTERNAL_6da07df4_4_k_cu_0894df59_322314cuda3std3__419piecewise_constructE,@object
	.size		_ZN40_INTERNAL_6da07df4_4_k_cu_0894df59_322314cuda3std3__419piecewise_constructE,(_ZN40_INTERNAL_6da07df4_4_k_cu_0894df59_322314cuda3std3__45__cpo4cendE - _ZN40_INTERNAL_6da07df4_4_k_cu_0894df59_322314cuda3std3__419piecewise_constructE)
_ZN40_INTERNAL_6da07df4_4_k_cu_0894df59_322314cuda3std3__419piecewise_constructE:
	.zero		1
	.type		_ZN40_INTERNAL_6da07df4_4_k_cu_0894df59_322314cuda3std3__45__cpo4cendE,@object
	.size		_ZN40_INTERNAL_6da07df4_4_k_cu_0894df59_322314cuda3std3__45__cpo4cendE,(_ZN40_INTERNAL_6da07df4_4_k_cu_0894df59_322314cuda3std6ranges3__45__cpo4swapE - _ZN40_INTERNAL_6da07df4_4_k_cu_0894df59_322314cuda3std3__45__cpo4cendE)
_ZN40_INTERNAL_6da07df4_4_k_cu_0894df59_322314cuda3std3__45__cpo4cendE:
	.zero		1
	.type		_ZN40_INTERNAL_6da07df4_4_k_cu_0894df59_322314cuda3std6ranges3__45__cpo4swapE,@object
	.size		_ZN40_INTERNAL_6da07df4_4_k_cu_0894df59_322314cuda3std6ranges3__45__cpo4swapE,(.L_11 - _ZN40_INTERNAL_6da07df4_4_k_cu_0894df59_322314cuda3std6ranges3__45__cpo4swapE)
_ZN40_INTERNAL_6da07df4_4_k_cu_0894df59_322314cuda3std6ranges3__45__cpo4swapE:
	.zero		1
.L_11:


//--------------------- .nv.constant0._ZN7cutlass13device_kernelINS_4gemm6kernel13GemmUniversalIN4cute5tupleIJiiiiEEENS1_10collective13CollectiveMmaINS1_35MainloopSm100TmaUmmaWarpSpecializedILi5ELi2ELi4ENS5_IJNS4_1CILi1EEESB_SB_EEEEENS5_IJNSA_ILi64EEENSA_ILi256EEENSA_ILi128EEEEEEaNS5_IJlSB_lEEEaSI_NS4_8TiledMMAINS4_8MMA_AtomIJNS4_15SM100_MMA_S8_SSIaaiLi64ELi256ELNS4_4UMMA5MajorE0ELSN_0ELNSM_8SaturateE0EEEEEENS4_6LayoutISC_NS5_IJNSA_ILi0EEESS_SS_EEEEENS5_IJNS4_10UnderscoreESV_SV_EEEEENS4_13SM90_TMA_LOADENS4_14ComposedLayoutINS4_7SwizzleILi3ELi4ELi3EEENS4_18smem_ptr_flag_bitsILi8EEENSR_INS5_IJNSA_ILi8EEESG_EEENS5_IJSG_SB_EEEEEEEvNS4_8identityESY_S18_vS19_EENS_8epilogue10collective18CollectiveEpilogueINS1B_23Sm100TmaWarpSpecializedILi4ELi2ELi32ELb0ELb0EEEJSH_NS5_IJNSR_ISE_SB_EES1G_EEEaSI_aSI_NS1B_6fusion15FusionCallbacksIS1F_NS1I_17LinearCombinationIaiaiLNS_15FloatRoundStyleE2EEESH_S1H_JEEENS4_5SM1004TMEM4LOAD26SM100_TMEM_LOAD_16dp32b32xESY_NSZ_INS10_ILi2ELi4ELi3EEES13_NSR_INS5_IJS14_SE_EEENS5_IJSE_SB_EEEEEEENS4_39AutoVectorizingCopyWithAssumedAlignmentILi128EEENS4_14SM90_TMA_STOREES1W_S1Y_S1Y_EEEvvEEEEvNT_6ParamsE --------------------------
	.section	.nv.constant0._ZN7cutlass13device_kernelINS_4gemm6kernel13GemmUniversalIN4cute5tupleIJiiiiEEENS1_10collective13CollectiveMmaINS1_35MainloopSm100TmaUmmaWarpSpecializedILi5ELi2ELi4ENS5_IJNS4_1CILi1EEESB_SB_EEEEENS5_IJNSA_ILi64EEENSA_ILi256EEENSA_ILi128EEEEEEaNS5_IJlSB_lEEEaSI_NS4_8TiledMMAINS4_8MMA_AtomIJNS4_15SM100_MMA_S8_SSIaaiLi64ELi256ELNS4_4UMMA5MajorE0ELSN_0ELNSM_8SaturateE0EEEEEENS4_6LayoutISC_NS5_IJNSA_ILi0EEESS_SS_EEEEENS5_IJNS4_10UnderscoreESV_SV_EEEEENS4_13SM90_TMA_LOADENS4_14ComposedLayoutINS4_7SwizzleILi3ELi4ELi3EEENS4_18smem_ptr_flag_bitsILi8EEENSR_INS5_IJNSA_ILi8EEESG_EEENS5_IJSG_SB_EEEEEEEvNS4_8identityESY_S18_vS19_EENS_8epilogue10collective18CollectiveEpilogueINS1B_23Sm100TmaWarpSpecializedILi4ELi2ELi32ELb0ELb0EEEJSH_NS5_IJNSR_ISE_SB_EES1G_EEEaSI_aSI_NS1B_6fusion15FusionCallbacksIS1F_NS1I_17LinearCombinationIaiaiLNS_15FloatRoundStyleE2EEESH_S1H_JEEENS4_5SM1004TMEM4LOAD26SM100_TMEM_LOAD_16dp32b32xESY_NSZ_INS10_ILi2ELi4ELi3EEES13_NSR_INS5_IJS14_SE_EEENS5_IJSE_SB_EEEEEEENS4_39AutoVectorizingCopyWithAssumedAlignmentILi128EEENS4_14SM90_TMA_STOREES1W_S1Y_S1Y_EEEvvEEEEvNT_6ParamsE,"a",@progbits
	.sectionflags	@""
	.align	4
.nv.constant0._ZN7cutlass13device_kernelINS_4gemm6kernel13GemmUniversalIN4cute5tupleIJiiiiEEENS1_10collective13CollectiveMmaINS1_35MainloopSm100TmaUmmaWarpSpecializedILi5ELi2ELi4ENS5_IJNS4_1CILi1EEESB_SB_EEEEENS5_IJNSA_ILi64EEENSA_ILi256EEENSA_ILi128EEEEEEaNS5_IJlSB_lEEEaSI_NS4_8TiledMMAINS4_8MMA_AtomIJNS4_15SM100_MMA_S8_SSIaaiLi64ELi256ELNS4_4UMMA5MajorE0ELSN_0ELNSM_8SaturateE0EEEEEENS4_6LayoutISC_NS5_IJNSA_ILi0EEESS_SS_EEEEENS5_IJNS4_10UnderscoreESV_SV_EEEEENS4_13SM90_TMA_LOADENS4_14ComposedLayoutINS4_7SwizzleILi3ELi4ELi3EEENS4_18smem_ptr_flag_bitsILi8EEENSR_INS5_IJNSA_ILi8EEESG_EEENS5_IJSG_SB_EEEEEEEvNS4_8identityESY_S18_vS19_EENS_8epilogue10collective18CollectiveEpilogueINS1B_23Sm100TmaWarpSpecializedILi4ELi2ELi32ELb0ELb0EEEJSH_NS5_IJNSR_ISE_SB_EES1G_EEEaSI_aSI_NS1B_6fusion15FusionCallbacksIS1F_NS1I_17LinearCombinationIaiaiLNS_15FloatRoundStyleE2EEESH_S1H_JEEENS4_5SM1004TMEM4LOAD26SM100_TMEM_LOAD_16dp32b32xESY_NSZ_INS10_ILi2ELi4ELi3EEES13_NSR_INS5_IJS14_SE_EEENS5_IJSE_SB_EEEEEEENS4_39AutoVectorizingCopyWithAssumedAlignmentILi128EEENS4_14SM90_TMA_STOREES1W_S1Y_S1Y_EEEvvEEEEvNT_6ParamsE:
	.zero		2944


//--------------------- SYMBOLS --------------------------

	.type		.nv.reservedSmem.offset0,@object
	.size		.nv.reservedSmem.offset0,0x4
	.type		.nv.reservedSmem.cap,@object
	.size		.nv.reservedSmem.cap,0x4
	.type		__assertfail,@function
